	.target	sm_100a

	.elftype	@"ET_EXEC"


//--------------------- .note.nv.tkinfo           --------------------------
	.section	.note.nv.tkinfo,"",@"SHT_NOTE"
	.sectionflags	@"SHF_NOTE_NV_TKINFO"
	.tkinfo
        /*0018*/ 	.word	0x00000002
        /*0030*/ 	.string	""
        /*0030*/ 	.string	"ptxas"
        /*0030*/ 	.string	"Cuda compilation tools, release 13.0, V13.0.88"
        /*0030*/ 	.string	"Build cuda_13.0.r13.0/compiler.36424714_0"
        /*0030*/ 	.string	"-arch sm_100a -m 64 "



//--------------------- .note.nv.cuinfo           --------------------------
	.section	.note.nv.cuinfo,"",@"SHT_NOTE"
	.sectionflags	@"SHF_NOTE_NV_CUINFO"
        /*0018*/ 	.short	0x0002
        /*001a*/ 	.short	0x0064
        /*001c*/ 	.short	0x0082
	.zero		2


//--------------------- .nv.info                  --------------------------
	.section	.nv.info,"",@"SHT_CUDA_INFO"
	.align	4


	//----- nvinfo : EIATTR_REGCOUNT
	.align		4
        /*0000*/ 	.byte	0x04, 0x2f
        /*0002*/ 	.short	(.L_16 - .L_15)
	.align		4
.L_15:
        /*0004*/ 	.word	index@(_ZN7cutlass13device_kernelINS_4gemm6kernel13GemmUniversalIN4cute5tupleIJiiiiEEENS1_10collective13CollectiveMmaINS1_35MainloopSm100TmaUmmaWarpSpecializedILi15ELi2ELi4ENS5_IJNS4_1CILi1EEESB_SB_EEEEENS5_IJNSA_ILi128EEENSA_ILi80EEENSA_ILi64EEEEEENS_12float_e4m3_tENS5_IJlSB_lEEESI_SJ_NS4_8TiledMMAINS4_8MMA_AtomIJNS4_10MMA_TraitsINS4_19SM100_MMA_F8F6F4_SSEJSI_SI_fSE_SF_NS4_17integral_constantINS4_4UMMA5MajorELSQ_0EEESR_NSO_INSP_7ScaleInELSS_0EEEST_EEEEEENS4_6LayoutISC_NS5_IJNSA_ILi0EEESX_SX_EEEEENS5_IJNS4_10UnderscoreES10_S10_EEEEENS4_13SM90_TMA_LOADENS4_14ComposedLayoutINS4_7SwizzleILi2ELi4ELi3EEENS4_18smem_ptr_flag_bitsILi8EEENSW_INS5_IJNSA_ILi8EEESG_EEENS5_IJSG_SB_EEEEEEEvNS4_8identityES13_S1D_vS1E_EENS_8epilogue10collective18CollectiveEpilogueINS1G_23Sm100TmaWarpSpecializedILi1ELi1ELi80ELb0ELb0EEEJSH_NS5_IJNSW_ISE_SB_EENSW_ISF_SB_EEEEESI_SJ_SI_SJ_NS1G_6fusion15FusionCallbacksIS1K_NS1O_17LinearCombinationISI_fSI_fLNS_15FloatRoundStyleE2EEESH_S1N_JEEENS4_5SM1004TMEM4LOAD26SM100_TMEM_LOAD_32dp32b16xES13_NS14_INS15_ILi0ELi4ELi3EEES18_NSW_INS5_IJS19_NSA_ILi16EEEEEENS5_IJS1Z_SB_EEEEEEENS4_39AutoVectorizingCopyWithAssumedAlignmentILi128EEENS4_14SM90_TMA_STOREES23_S25_S25_EEEvvEEEEvNT_6ParamsE)
        /*0008*/ 	.word	0x000000d6


	//----- nvinfo : EIATTR_FRAME_SIZE
	.align		4
.L_16:
        /*000c*/ 	.byte	0x04, 0x11
        /*000e*/ 	.short	(.L_18 - .L_17)
	.align		4
.L_17:
        /*0010*/ 	.word	index@($__internal_2_$__cuda_sm10x_tcgen05_guardrail_trap_unallocated_columns_being_dealloced)
        /*0014*/ 	.word	0x00000000


	//----- nvinfo : EIATTR_FRAME_SIZE
	.align		4
.L_18:
        /*0018*/ 	.byte	0x04, 0x11
        /*001a*/ 	.short	(.L_20 - .L_19)
	.align		4
.L_19:
        /*001c*/ 	.word	index@($__internal_1_$__cuda_sm10x_tcgen05_guardrail_trap_phase_invalid_during_alloc)
        /*0020*/ 	.word	0x00000000


	//----- nvinfo : EIATTR_FRAME_SIZE
	.align		4
.L_20:
        /*0024*/ 	.byte	0x04, 0x11
        /*0026*/ 	.short	(.L_22 - .L_21)
	.align		4
.L_21:
        /*0028*/ 	.word	index@($__internal_0_$__cuda_sm10x_tcgen05_guardrail_trap_col_being_dealloced_not_returned_by_alloc)
        /*002c*/ 	.word	0x00000000


	//----- nvinfo : EIATTR_FRAME_SIZE
	.align		4
.L_22:
        /*0030*/ 	.byte	0x04, 0x11
        /*0032*/ 	.short	(.L_24 - .L_23)
	.align		4
.L_23:
        /*0034*/ 	.word	index@(_ZN7cutlass13device_kernelINS_4gemm6kernel13GemmUniversalIN4cute5tupleIJiiiiEEENS1_10collective13CollectiveMmaINS1_35MainloopSm100TmaUmmaWarpSpecializedILi15ELi2ELi4ENS5_IJNS4_1CILi1EEESB_SB_EEEEENS5_IJNSA_ILi128EEENSA_ILi80EEENSA_ILi64EEEEEENS_12float_e4m3_tENS5_IJlSB_lEEESI_SJ_NS4_8TiledMMAINS4_8MMA_AtomIJNS4_10MMA_TraitsINS4_19SM100_MMA_F8F6F4_SSEJSI_SI_fSE_SF_NS4_17integral_constantINS4_4UMMA5MajorELSQ_0EEESR_NSO_INSP_7ScaleInELSS_0EEEST_EEEEEENS4_6LayoutISC_NS5_IJNSA_ILi0EEESX_SX_EEEEENS5_IJNS4_10UnderscoreES10_S10_EEEEENS4_13SM90_TMA_LOADENS4_14ComposedLayoutINS4_7SwizzleILi2ELi4ELi3EEENS4_18smem_ptr_flag_bitsILi8EEENSW_INS5_IJNSA_ILi8EEESG_EEENS5_IJSG_SB_EEEEEEEvNS4_8identityES13_S1D_vS1E_EENS_8epilogue10collective18CollectiveEpilogueINS1G_23Sm100TmaWarpSpecializedILi1ELi1ELi80ELb0ELb0EEEJSH_NS5_IJNSW_ISE_SB_EENSW_ISF_SB_EEEEESI_SJ_SI_SJ_NS1G_6fusion15FusionCallbacksIS1K_NS1O_17LinearCombinationISI_fSI_fLNS_15FloatRoundStyleE2EEESH_S1N_JEEENS4_5SM1004TMEM4LOAD26SM100_TMEM_LOAD_32dp32b16xES13_NS14_INS15_ILi0ELi4ELi3EEES18_NSW_INS5_IJS19_NSA_ILi16EEEEEENS5_IJS1Z_SB_EEEEEEENS4_39AutoVectorizingCopyWithAssumedAlignmentILi128EEENS4_14SM90_TMA_STOREES23_S25_S25_EEEvvEEEEvNT_6ParamsE)
        /*0038*/ 	.word	0x00000000


	//----- nvinfo : EIATTR_MIN_STACK_SIZE
	.align		4
.L_24:
        /*003c*/ 	.byte	0x04, 0x12
        /*003e*/ 	.short	(.L_26 - .L_25)
	.align		4
.L_25:
        /*0040*/ 	.word	index@(_ZN7cutlass13device_kernelINS_4gemm6kernel13GemmUniversalIN4cute5tupleIJiiiiEEENS1_10collective13CollectiveMmaINS1_35MainloopSm100TmaUmmaWarpSpecializedILi15ELi2ELi4ENS5_IJNS4_1CILi1EEESB_SB_EEEEENS5_IJNSA_ILi128EEENSA_ILi80EEENSA_ILi64EEEEEENS_12float_e4m3_tENS5_IJlSB_lEEESI_SJ_NS4_8TiledMMAINS4_8MMA_AtomIJNS4_10MMA_TraitsINS4_19SM100_MMA_F8F6F4_SSEJSI_SI_fSE_SF_NS4_17integral_constantINS4_4UMMA5MajorELSQ_0EEESR_NSO_INSP_7ScaleInELSS_0EEEST_EEEEEENS4_6LayoutISC_NS5_IJNSA_ILi0EEESX_SX_EEEEENS5_IJNS4_10UnderscoreES10_S10_EEEEENS4_13SM90_TMA_LOADENS4_14ComposedLayoutINS4_7SwizzleILi2ELi4ELi3EEENS4_18smem_ptr_flag_bitsILi8EEENSW_INS5_IJNSA_ILi8EEESG_EEENS5_IJSG_SB_EEEEEEEvNS4_8identityES13_S1D_vS1E_EENS_8epilogue10collective18CollectiveEpilogueINS1G_23Sm100TmaWarpSpecializedILi1ELi1ELi80ELb0ELb0EEEJSH_NS5_IJNSW_ISE_SB_EENSW_ISF_SB_EEEEESI_SJ_SI_SJ_NS1G_6fusion15FusionCallbacksIS1K_NS1O_17LinearCombinationISI_fSI_fLNS_15FloatRoundStyleE2EEESH_S1N_JEEENS4_5SM1004TMEM4LOAD26SM100_TMEM_LOAD_32dp32b16xES13_NS14_INS15_ILi0ELi4ELi3EEES18_NSW_INS5_IJS19_NSA_ILi16EEEEEENS5_IJS1Z_SB_EEEEEEENS4_39AutoVectorizingCopyWithAssumedAlignmentILi128EEENS4_14SM90_TMA_STOREES23_S25_S25_EEEvvEEEEvNT_6ParamsE)
        /*0044*/ 	.word	0x00000000
.L_26:


//--------------------- .nv.compat                --------------------------
	.section	.nv.compat,"",@"SHT_CUDA_COMPAT_INFO"
	.align	4
        /*0000*/ 	.byte	0x02, 0x09, 0x01, 0x00, 0x02, 0x02, 0x02, 0x00, 0x02, 0x05, 0x05, 0x00, 0x03, 0x07, 0x01, 0x01
        /*0010*/ 	.byte	0x02, 0x03, 0x01, 0x00, 0x02, 0x06, 0x01, 0x00, 0x04, 0x0b, 0x08, 0x00, 0x09, 0x00, 0x00, 0x00
        /*0020*/ 	.byte	0x00, 0x00, 0x00, 0x00


//--------------------- .nv.info._ZN7cutlass13device_kernelINS_4gemm6kernel13GemmUniversalIN4cute5tupleIJiiiiEEENS1_10collective13CollectiveMmaINS1_35MainloopSm100TmaUmmaWarpSpecializedILi15ELi2ELi4ENS5_IJNS4_1CILi1EEESB_SB_EEEEENS5_IJNSA_ILi128EEENSA_ILi80EEENSA_ILi64EEEEEENS_12float_e4m3_tENS5_IJlSB_lEEESI_SJ_NS4_8TiledMMAINS4_8MMA_AtomIJNS4_10MMA_TraitsINS4_19SM100_MMA_F8F6F4_SSEJSI_SI_fSE_SF_NS4_17integral_constantINS4_4UMMA5MajorELSQ_0EEESR_NSO_INSP_7ScaleInELSS_0EEEST_EEEEEENS4_6LayoutISC_NS5_IJNSA_ILi0EEESX_SX_EEEEENS5_IJNS4_10UnderscoreES10_S10_EEEEENS4_13SM90_TMA_LOADENS4_14ComposedLayoutINS4_7SwizzleILi2ELi4ELi3EEENS4_18smem_ptr_flag_bitsILi8EEENSW_INS5_IJNSA_ILi8EEESG_EEENS5_IJSG_SB_EEEEEEEvNS4_8identityES13_S1D_vS1E_EENS_8epilogue10collective18CollectiveEpilogueINS1G_23Sm100TmaWarpSpecializedILi1ELi1ELi80ELb0ELb0EEEJSH_NS5_IJNSW_ISE_SB_EENSW_ISF_SB_EEEEESI_SJ_SI_SJ_NS1G_6fusion15FusionCallbacksIS1K_NS1O_17LinearCombinationISI_fSI_fLNS_15FloatRoundStyleE2EEESH_S1N_JEEENS4_5SM1004TMEM4LOAD26SM100_TMEM_LOAD_32dp32b16xES13_NS14_INS15_ILi0ELi4ELi3EEES18_NSW_INS5_IJS19_NSA_ILi16EEEEEENS5_IJS1Z_SB_EEEEEEENS4_39AutoVectorizingCopyWithAssumedAlignmentILi128EEENS4_14SM90_TMA_STOREES23_S25_S25_EEEvvEEEEvNT_6ParamsE --------------------------
	.section	.nv.info._ZN7cutlass13device_kernelINS_4gemm6kernel13GemmUniversalIN4cute5tupleIJiiiiEEENS1_10collective13CollectiveMmaINS1_35MainloopSm100TmaUmmaWarpSpecializedILi15ELi2ELi4ENS5_IJNS4_1CILi1EEESB_SB_EEEEENS5_IJNSA_ILi128EEENSA_ILi80EEENSA_ILi64EEEEEENS_12float_e4m3_tENS5_IJlSB_lEEESI_SJ_NS4_8TiledMMAINS4_8MMA_AtomIJNS4_10MMA_TraitsINS4_19SM100_MMA_F8F6F4_SSEJSI_SI_fSE_SF_NS4_17integral_constantINS4_4UMMA5MajorELSQ_0EEESR_NSO_INSP_7ScaleInELSS_0EEEST_EEEEEENS4_6LayoutISC_NS5_IJNSA_ILi0EEESX_SX_EEEEENS5_IJNS4_10UnderscoreES10_S10_EEEEENS4_13SM90_TMA_LOADENS4_14ComposedLayoutINS4_7SwizzleILi2ELi4ELi3EEENS4_18smem_ptr_flag_bitsILi8EEENSW_INS5_IJNSA_ILi8EEESG_EEENS5_IJSG_SB_EEEEEEEvNS4_8identityES13_S1D_vS1E_EENS_8epilogue10collective18CollectiveEpilogueINS1G_23Sm100TmaWarpSpecializedILi1ELi1ELi80ELb0ELb0EEEJSH_NS5_IJNSW_ISE_SB_EENSW_ISF_SB_EEEEESI_SJ_SI_SJ_NS1G_6fusion15FusionCallbacksIS1K_NS1O_17LinearCombinationISI_fSI_fLNS_15FloatRoundStyleE2EEESH_S1N_JEEENS4_5SM1004TMEM4LOAD26SM100_TMEM_LOAD_32dp32b16xES13_NS14_INS15_ILi0ELi4ELi3EEES18_NSW_INS5_IJS19_NSA_ILi16EEEEEENS5_IJS1Z_SB_EEEEEEENS4_39AutoVectorizingCopyWithAssumedAlignmentILi128EEENS4_14SM90_TMA_STOREES23_S25_S25_EEEvvEEEEvNT_6ParamsE,"",@"SHT_CUDA_INFO"
	.sectionflags	@""
	.align	4


	//----- nvinfo : EIATTR_CUDA_API_VERSION
	.align		4
        /*0000*/ 	.byte	0x04, 0x37
        /*0002*/ 	.short	(.L_28 - .L_27)
.L_27:
        /*0004*/ 	.word	0x00000082


	//----- nvinfo : EIATTR_KPARAM_INFO
	.align		4
.L_28:
        /*0008*/ 	.byte	0x04, 0x17
        /*000a*/ 	.short	(.L_30 - .L_29)
.L_29:
        /*000c*/ 	.word	0x00000000
        /*0010*/ 	.short	0x0000
        /*0012*/ 	.short	0x0000
        /*0014*/ 	.byte	0x00, 0xf0, 0x01, 0x20


	//----- nvinfo : EIATTR_AT_ENTRY_FRAGMENTS
	.align		4
.L_30:
        /*0018*/ 	.byte	0x04, 0x4f
        /*001a*/ 	.short	(.L_32 - .L_31)


	//   ....[0]....
.L_31:
        /*001c*/ 	.word	0x00000006


	//----- nvinfo : EIATTR_RESERVED_SMEM_USED
	.align		4
.L_32:
        /*0020*/ 	.byte	0x01, 0x41
	.zero		2


	//----- nvinfo : EIATTR_SPARSE_MMA_MASK
	.align		4
        /*0024*/ 	.byte	0x03, 0x50
        /*0026*/ 	.short	0x0000


	//----- nvinfo : EIATTR_TCGEN05_1CTA_USED
	.align		4
        /*0028*/ 	.byte	0x01, 0x51
	.zero		2


	//----- nvinfo : EIATTR_MAXREG_COUNT
	.align		4
        /*002c*/ 	.byte	0x03, 0x1b
        /*002e*/ 	.short	0x00ff


	//----- nvinfo : EIATTR_NUM_BARRIERS
	.align		4
        /*0030*/ 	.byte	0x02, 0x4c
        /*0032*/ 	.byte	0x07
	.zero		1


	//----- nvinfo : EIATTR_EXTERNS
	.align		4
        /*0034*/ 	.byte	0x04, 0x0f
        /*0036*/ 	.short	(.L_34 - .L_33)


	//   ....[0]....
	.align		4
.L_33:
        /*0038*/ 	.word	index@(__assertfail)


	//----- nvinfo : EIATTR_MERCURY_ISA_VERSION
	.align		4
.L_34:
        /*003c*/ 	.byte	0x03, 0x5f
        /*003e*/ 	.short	0x0101


	//----- nvinfo : EIATTR_INT_WARP_WIDE_INSTR_OFFSETS
	.align		4
        /*0040*/ 	.byte	0x04, 0x31
        /*0042*/ 	.short	(.L_36 - .L_35)


	//   ....[0]....
.L_35:
        /*0044*/ 	.word	0x00001f00


	//   ....[1]....
        /*0048*/ 	.word	0x00003ea0


	//   ....[2]....
        /*004c*/ 	.word	0x00003ec0


	//   ....[3]....
        /*0050*/ 	.word	0x00003ef0


	//   ....[4]....
        /*0054*/ 	.word	0x00004920


	//   ....[5]....
        /*0058*/ 	.word	0x000049b0


	//   ....[6]....
        /*005c*/ 	.word	0x000049e0


	//   ....[7]....
        /*0060*/ 	.word	0x00004a20


	//   ....[8]....
        /*0064*/ 	.word	0x00004ba0


	//   ....[9]....
        /*0068*/ 	.word	0x00004bc0


	//----- nvinfo : EIATTR_COOP_GROUP_MASK_REGIDS
	.align		4
.L_36:
        /*006c*/ 	.byte	0x04, 0x29
        /*006e*/ 	.short	(.L_38 - .L_37)


	//   ....[0]....
.L_37:
        /*0070*/ 	.word	0xffffffff


	//   ....[1]....
        /*0074*/ 	.word	0xffffffff


	//   ....[2]....
        /*0078*/ 	.word	0xffffffff


	//   ....[3]....
        /*007c*/ 	.word	0xffffffff


	//   ....[4]....
        /*0080*/ 	.word	0xffffffff


	//   ....[5]....
        /*0084*/ 	.word	0xffffffff


	//   ....[6]....
        /*0088*/ 	.word	0xffffffff


	//   ....[7]....
        /*008c*/ 	.word	0xffffffff


	//   ....[8]....
        /*0090*/ 	.word	0xffffffff


	//   ....[9]....
        /*0094*/ 	.word	0xffffffff


	//   ....[10]....
        /*0098*/ 	.word	0xffffffff


	//   ....[11]....
        /*009c*/ 	.word	0xffffffff


	//   ....[12]....
        /*00a0*/ 	.word	0xffffffff


	//----- nvinfo : EIATTR_COOP_GROUP_INSTR_OFFSETS
	.align		4
.L_38:
        /*00a4*/ 	.byte	0x04, 0x28
        /*00a6*/ 	.short	(.L_40 - .L_39)


	//   ....[0]....
.L_39:
        /*00a8*/ 	.word	0x00000090


	//   ....[1]....
        /*00ac*/ 	.word	0x000004c0


	//   ....[2]....
        /*00b0*/ 	.word	0x000007c0


	//   ....[3]....
        /*00b4*/ 	.word	0x00000900


	//   ....[4]....
        /*00b8*/ 	.word	0x00000a00


	//   ....[5]....
        /*00bc*/ 	.word	0x00000b70


	//   ....[6]....
        /*00c0*/ 	.word	0x00000d10


	//   ....[7]....
        /*00c4*/ 	.word	0x00001de0


	//   ....[8]....
        /*00c8*/ 	.word	0x000031f0


	//   ....[9]....
        /*00cc*/ 	.word	0x00003400


	//   ....[10]....
        /*00d0*/ 	.word	0x00003430


	//   ....[11]....
        /*00d4*/ 	.word	0x00003d80


	//   ....[12]....
        /*00d8*/ 	.word	0x00003fb0


	//----- nvinfo : EIATTR_VRC_CTA_INIT_COUNT
	.align		4
.L_40:
        /*00dc*/ 	.byte	0x02, 0x4a
        /*00de*/ 	.byte	0x80
	.zero		1


	//----- nvinfo : EIATTR_SYSCALL_OFFSETS
	.align		4
        /*00e0*/ 	.byte	0x04, 0x46
        /*00e2*/ 	.short	(.L_42 - .L_41)


	//   ....[0]....
.L_41:
        /*00e4*/ 	.word	0x00005bf0


	//   ....[1]....
        /*00e8*/ 	.word	0x00005d60


	//   ....[2]....
        /*00ec*/ 	.word	0x00005ed0


	//   ....[3]....
        /*00f0*/ 	.word	0x00006040


	//   ....[4]....
        /*00f4*/ 	.word	0x000061b0


	//----- nvinfo : EIATTR_MBARRIER_INSTR_OFFSETS
	.align		4
.L_42:
        /*00f8*/ 	.byte	0x04, 0x39
        /*00fa*/ 	.short	(.L_44 - .L_43)


	//   ....[0]....
.L_43:
        /*00fc*/ 	.word	0x000005c0
        /*0100*/ 	.word	0x000000ff
        /*0104*/ 	.word	0x00000000
        /*0108*/ 	.short	0x0100
        /*010a*/ 	.byte	0x05
	.zero		1


	//   ....[1]....
        /*010c*/ 	.word	0x000005d0
        /*0110*/ 	.word	0x000000ff
        /*0114*/ 	.word	0x00000078
        /*0118*/ 	.short	0x0100
        /*011a*/ 	.byte	0x05
	.zero		1


	//   ....[2]....
        /*011c*/ 	.word	0x000005e0
        /*0120*/ 	.word	0x000000ff
        /*0124*/ 	.word	0x00000008
        /*0128*/ 	.short	0x0100
        /*012a*/ 	.byte	0x05
	.zero		1


	//   ....[3]....
        /*012c*/ 	.word	0x000005f0
        /*0130*/ 	.word	0x000000ff
        /*0134*/ 	.word	0x00000080
        /*0138*/ 	.short	0x0100
        /*013a*/ 	.byte	0x05
	.zero		1


	//   ....[4]....
        /*013c*/ 	.word	0x00000600
        /*0140*/ 	.word	0x000000ff
        /*0144*/ 	.word	0x00000010
        /*0148*/ 	.short	0x0100
        /*014a*/ 	.byte	0x05
	.zero		1


	//   ....[5]....
        /*014c*/ 	.word	0x00000610
        /*0150*/ 	.word	0x000000ff
        /*0154*/ 	.word	0x00000088
        /*0158*/ 	.short	0x0100
        /*015a*/ 	.byte	0x05
	.zero		1


	//   ....[6]....
        /*015c*/ 	.word	0x00000620
        /*0160*/ 	.word	0x000000ff
        /*0164*/ 	.word	0x00000018
        /*0168*/ 	.short	0x0100
        /*016a*/ 	.byte	0x05
	.zero		1


	//   ....[7]....
        /*016c*/ 	.word	0x00000630
        /*0170*/ 	.word	0x000000ff
        /*0174*/ 	.word	0x00000090
        /*0178*/ 	.short	0x0100
        /*017a*/ 	.byte	0x05
	.zero		1


	//   ....[8]....
        /*017c*/ 	.word	0x00000640
        /*0180*/ 	.word	0x000000ff
        /*0184*/ 	.word	0x00000020
        /*0188*/ 	.short	0x0100
        /*018a*/ 	.byte	0x05
	.zero		1


	//   ....[9]....
        /*018c*/ 	.word	0x00000650
        /*0190*/ 	.word	0x000000ff
        /*0194*/ 	.word	0x00000098
        /*0198*/ 	.short	0x0100
        /*019a*/ 	.byte	0x05
	.zero		1


	//   ....[10]....
        /*019c*/ 	.word	0x00000660
        /*01a0*/ 	.word	0x000000ff
        /*01a4*/ 	.word	0x00000028
        /*01a8*/ 	.short	0x0100
        /*01aa*/ 	.byte	0x05
	.zero		1


	//   ....[11]....
        /*01ac*/ 	.word	0x00000670
        /*01b0*/ 	.word	0x000000ff
        /*01b4*/ 	.word	0x000000a0
        /*01b8*/ 	.short	0x0100
        /*01ba*/ 	.byte	0x05
	.zero		1


	//   ....[12]....
        /*01bc*/ 	.word	0x00000680
        /*01c0*/ 	.word	0x000000ff
        /*01c4*/ 	.word	0x00000030
        /*01c8*/ 	.short	0x0100
        /*01ca*/ 	.byte	0x05
	.zero		1


	//   ....[13]....
        /*01cc*/ 	.word	0x00000690
        /*01d0*/ 	.word	0x000000ff
        /*01d4*/ 	.word	0x000000a8
        /*01d8*/ 	.short	0x0100
        /*01da*/ 	.byte	0x05
	.zero		1


	//   ....[14]....
        /*01dc*/ 	.word	0x000006a0
        /*01e0*/ 	.word	0x000000ff
        /*01e4*/ 	.word	0x00000038
        /*01e8*/ 	.short	0x0100
        /*01ea*/ 	.byte	0x05
	.zero		1


	//   ....[15]....
        /*01ec*/ 	.word	0x000006b0
        /*01f0*/ 	.word	0x000000ff
        /*01f4*/ 	.word	0x000000b0
        /*01f8*/ 	.short	0x0100
        /*01fa*/ 	.byte	0x05
	.zero		1


	//   ....[16]....
        /*01fc*/ 	.word	0x000006c0
        /*0200*/ 	.word	0x000000ff
        /*0204*/ 	.word	0x00000040
        /*0208*/ 	.short	0x0100
        /*020a*/ 	.byte	0x05
	.zero		1


	//   ....[17]....
        /*020c*/ 	.word	0x000006d0
        /*0210*/ 	.word	0x000000ff
        /*0214*/ 	.word	0x000000b8
        /*0218*/ 	.short	0x0100
        /*021a*/ 	.byte	0x05
	.zero		1


	//   ....[18]....
        /*021c*/ 	.word	0x000006e0
        /*0220*/ 	.word	0x000000ff
        /*0224*/ 	.word	0x00000048
        /*0228*/ 	.short	0x0100
        /*022a*/ 	.byte	0x05
	.zero		1


	//   ....[19]....
        /*022c*/ 	.word	0x000006f0
        /*0230*/ 	.word	0x000000ff
        /*0234*/ 	.word	0x000000c0
        /*0238*/ 	.short	0x0100
        /*023a*/ 	.byte	0x05
	.zero		1


	//   ....[20]....
        /*023c*/ 	.word	0x00000700
        /*0240*/ 	.word	0x000000ff
        /*0244*/ 	.word	0x00000050
        /*0248*/ 	.short	0x0100
        /*024a*/ 	.byte	0x05
	.zero		1


	//   ....[21]....
        /*024c*/ 	.word	0x00000710
        /*0250*/ 	.word	0x000000ff
        /*0254*/ 	.word	0x000000c8
        /*0258*/ 	.short	0x0100
        /*025a*/ 	.byte	0x05
	.zero		1


	//   ....[22]....
        /*025c*/ 	.word	0x00000720
        /*0260*/ 	.word	0x000000ff
        /*0264*/ 	.word	0x00000058
        /*0268*/ 	.short	0x0100
        /*026a*/ 	.byte	0x05
	.zero		1


	//   ....[23]....
        /*026c*/ 	.word	0x00000730
        /*0270*/ 	.word	0x000000ff
        /*0274*/ 	.word	0x000000d0
        /*0278*/ 	.short	0x0100
        /*027a*/ 	.byte	0x05
	.zero		1


	//   ....[24]....
        /*027c*/ 	.word	0x00000740
        /*0280*/ 	.word	0x000000ff
        /*0284*/ 	.word	0x00000060
        /*0288*/ 	.short	0x0100
        /*028a*/ 	.byte	0x05
	.zero		1


	//   ....[25]....
        /*028c*/ 	.word	0x00000750
        /*0290*/ 	.word	0x000000ff
        /*0294*/ 	.word	0x000000d8
        /*0298*/ 	.short	0x0100
        /*029a*/ 	.byte	0x05
	.zero		1


	//   ....[26]....
        /*029c*/ 	.word	0x00000760
        /*02a0*/ 	.word	0x000000ff
        /*02a4*/ 	.word	0x00000068
        /*02a8*/ 	.short	0x0100
        /*02aa*/ 	.byte	0x05
	.zero		1


	//   ....[27]....
        /*02ac*/ 	.word	0x00000770
        /*02b0*/ 	.word	0x000000ff
        /*02b4*/ 	.word	0x000000e0
        /*02b8*/ 	.short	0x0100
        /*02ba*/ 	.byte	0x05
	.zero		1


	//   ....[28]....
        /*02bc*/ 	.word	0x00000780
        /*02c0*/ 	.word	0x000000ff
        /*02c4*/ 	.word	0x00000070
        /*02c8*/ 	.short	0x0100
        /*02ca*/ 	.byte	0x05
	.zero		1


	//   ....[29]....
        /*02cc*/ 	.word	0x00000790
        /*02d0*/ 	.word	0x000000ff
        /*02d4*/ 	.word	0x000000e8
        /*02d8*/ 	.short	0x0100
        /*02da*/ 	.byte	0x05
	.zero		1


	//   ....[30]....
        /*02dc*/ 	.word	0x000008d0
        /*02e0*/ 	.word	0x000000ff
        /*02e4*/ 	.word	0x000000f0
        /*02e8*/ 	.short	0x0100
        /*02ea*/ 	.byte	0x07
	.zero		1


	//   ....[31]....
        /*02ec*/ 	.word	0x000008e0
        /*02f0*/ 	.word	0x000000ff
        /*02f4*/ 	.word	0x000000f8
        /*02f8*/ 	.short	0x0100
        /*02fa*/ 	.byte	0x07
	.zero		1


	//   ....[32]....
        /*02fc*/ 	.word	0x000009d0
        /*0300*/ 	.word	0x000000ff
        /*0304*/ 	.word	0x00000100
        /*0308*/ 	.short	0x0100
        /*030a*/ 	.byte	0x05
	.zero		1


	//   ....[33]....
        /*030c*/ 	.word	0x000009e0
        /*0310*/ 	.word	0x000000ff
        /*0314*/ 	.word	0x00000108
        /*0318*/ 	.short	0x0100
        /*031a*/ 	.byte	0x05
	.zero		1


	//   ....[34]....
        /*031c*/ 	.word	0x00000b20
        /*0320*/ 	.word	0x000000ff
        /*0324*/ 	.word	0x00000110
        /*0328*/ 	.short	0x0100
        /*032a*/ 	.byte	0x05
	.zero		1


	//   ....[35]....
        /*032c*/ 	.word	0x00000b30
        /*0330*/ 	.word	0x000000ff
        /*0334*/ 	.word	0x00000120
        /*0338*/ 	.short	0x0100
        /*033a*/ 	.byte	0x05
	.zero		1


	//   ....[36]....
        /*033c*/ 	.word	0x00000b40
        /*0340*/ 	.word	0x000000ff
        /*0344*/ 	.word	0x00000118
        /*0348*/ 	.short	0x0100
        /*034a*/ 	.byte	0x05
	.zero		1


	//   ....[37]....
        /*034c*/ 	.word	0x00000b50
        /*0350*/ 	.word	0x000000ff
        /*0354*/ 	.word	0x00000128
        /*0358*/ 	.short	0x0100
        /*035a*/ 	.byte	0x05
	.zero		1


	//   ....[38]....
        /*035c*/ 	.word	0x00000c80
        /*0360*/ 	.word	0x000000ff
        /*0364*/ 	.word	0x00000130
        /*0368*/ 	.short	0x0100
        /*036a*/ 	.byte	0x07
	.zero		1


	//   ....[39]....
        /*036c*/ 	.word	0x00000c90
        /*0370*/ 	.word	0x000000ff
        /*0374*/ 	.word	0x00000150
        /*0378*/ 	.short	0x0100
        /*037a*/ 	.byte	0x07
	.zero		1


	//   ....[40]....
        /*037c*/ 	.word	0x00000ca0
        /*0380*/ 	.word	0x000000ff
        /*0384*/ 	.word	0x00000138
        /*0388*/ 	.short	0x0100
        /*038a*/ 	.byte	0x07
	.zero		1


	//   ....[41]....
        /*038c*/ 	.word	0x00000cb0
        /*0390*/ 	.word	0x000000ff
        /*0394*/ 	.word	0x00000158
        /*0398*/ 	.short	0x0100
        /*039a*/ 	.byte	0x07
	.zero		1


	//   ....[42]....
        /*039c*/ 	.word	0x00000cc0
        /*03a0*/ 	.word	0x000000ff
        /*03a4*/ 	.word	0x00000140
        /*03a8*/ 	.short	0x0100
        /*03aa*/ 	.byte	0x07
	.zero		1


	//   ....[43]....
        /*03ac*/ 	.word	0x00000cd0
        /*03b0*/ 	.word	0x000000ff
        /*03b4*/ 	.word	0x00000160
        /*03b8*/ 	.short	0x0100
        /*03ba*/ 	.byte	0x07
	.zero		1


	//   ....[44]....
        /*03bc*/ 	.word	0x00000ce0
        /*03c0*/ 	.word	0x000000ff
        /*03c4*/ 	.word	0x00000148
        /*03c8*/ 	.short	0x0100
        /*03ca*/ 	.byte	0x07
	.zero		1


	//   ....[45]....
        /*03cc*/ 	.word	0x00000cf0
        /*03d0*/ 	.word	0x000000ff
        /*03d4*/ 	.word	0x00000168
        /*03d8*/ 	.short	0x0100
        /*03da*/ 	.byte	0x07
	.zero		1


	//   ....[46]....
        /*03dc*/ 	.word	0x00000de0
        /*03e0*/ 	.word	0x000000ff
        /*03e4*/ 	.word	0x00000170
        /*03e8*/ 	.short	0x0100
        /*03ea*/ 	.byte	0x05
	.zero		1


	//   ....[47]....
        /*03ec*/ 	.word	0x00000df0
        /*03f0*/ 	.word	0x000000ff
        /*03f4*/ 	.word	0x00000180
        /*03f8*/ 	.short	0x0100
        /*03fa*/ 	.byte	0x05
	.zero		1


	//   ....[48]....
        /*03fc*/ 	.word	0x00000e00
        /*0400*/ 	.word	0x000000ff
        /*0404*/ 	.word	0x00000178
        /*0408*/ 	.short	0x0100
        /*040a*/ 	.byte	0x05
	.zero		1


	//   ....[49]....
        /*040c*/ 	.word	0x00000e10
        /*0410*/ 	.word	0x000000ff
        /*0414*/ 	.word	0x00000188
        /*0418*/ 	.short	0x0100
        /*041a*/ 	.byte	0x05
	.zero		1


	//   ....[50]....
        /*041c*/ 	.word	0x000016e0
        /*0420*/ 	.word	0x00000003
        /*0424*/ 	.word	0x00000180
        /*0428*/ 	.short	0x010a
        /*042a*/ 	.byte	0xff
	.zero		1


	//   ....[51]....
        /*042c*/ 	.word	0x00001710
        /*0430*/ 	.word	0x00000003
        /*0434*/ 	.word	0x00000170
        /*0438*/ 	.short	0x0101
        /*043a*/ 	.byte	0xff
	.zero		1


	//   ....[52]....
        /*043c*/ 	.word	0x000017e0
        /*0440*/ 	.word	0x000000ff
        /*0444*/ 	.word	0x00000078
        /*0448*/ 	.short	0x010a
        /*044a*/ 	.byte	0x05
	.zero		1


	//   ....[53]....
        /*044c*/ 	.word	0x00001880
        /*0450*/ 	.word	0x000000ff
        /*0454*/ 	.word	0x00000078
        /*0458*/ 	.short	0x010a
        /*045a*/ 	.byte	0x21
	.zero		1


	//   ....[54]....
        /*045c*/ 	.word	0x000019d0
        /*0460*/ 	.word	0x000000ff
        /*0464*/ 	.word	0x00000078
        /*0468*/ 	.short	0x010a
        /*046a*/ 	.byte	0x08
	.zero		1


	//   ....[55]....
        /*046c*/ 	.word	0x00001ae0
        /*0470*/ 	.word	0x000000ff
        /*0474*/ 	.word	0x00000108
        /*0478*/ 	.short	0x0101
        /*047a*/ 	.byte	0x04
	.zero		1


	//   ....[56]....
        /*047c*/ 	.word	0x00001b00
        /*0480*/ 	.word	0x000000ff
        /*0484*/ 	.word	0x00000078
        /*0488*/ 	.short	0x010a
        /*048a*/ 	.byte	0x05
	.zero		1


	//   ....[57]....
        /*048c*/ 	.word	0x00001b80
        /*0490*/ 	.word	0x000000ff
        /*0494*/ 	.word	0x00000078
        /*0498*/ 	.short	0x010a
        /*049a*/ 	.byte	0x11
	.zero		1


	//   ....[58]....
        /*049c*/ 	.word	0x00001cd0
        /*04a0*/ 	.word	0x000000ff
        /*04a4*/ 	.word	0x00000078
        /*04a8*/ 	.short	0x010a
        /*04aa*/ 	.byte	0x08
	.zero		1


	//   ....[59]....
        /*04ac*/ 	.word	0x00001e10
        /*04b0*/ 	.word	0x00000002
        /*04b4*/ 	.word	0x00000110
        /*04b8*/ 	.short	0x010a
        /*04ba*/ 	.byte	0xff
	.zero		1


	//   ....[60]....
        /*04bc*/ 	.word	0x00001ed0
        /*04c0*/ 	.word	0x00000002
        /*04c4*/ 	.word	0x00000000
        /*04c8*/ 	.short	0x0101
        /*04ca*/ 	.byte	0xff
	.zero		1


	//   ....[61]....
        /*04cc*/ 	.word	0x00002430
        /*04d0*/ 	.word	0x000000ff
        /*04d4*/ 	.word	0x00000000
        /*04d8*/ 	.short	0x010a
        /*04da*/ 	.byte	0x05
	.zero		1


	//   ....[62]....
        /*04dc*/ 	.word	0x000024c0
        /*04e0*/ 	.word	0x000000ff
        /*04e4*/ 	.word	0x00000000
        /*04e8*/ 	.short	0x010a
        /*04ea*/ 	.byte	0x05
	.zero		1


	//   ....[63]....
        /*04ec*/ 	.word	0x00002550
        /*04f0*/ 	.word	0x000000ff
        /*04f4*/ 	.word	0x00000000
        /*04f8*/ 	.short	0x010a
        /*04fa*/ 	.byte	0x05
	.zero		1


	//   ....[64]....
        /*04fc*/ 	.word	0x000025e0
        /*0500*/ 	.word	0x000000ff
        /*0504*/ 	.word	0x00000000
        /*0508*/ 	.short	0x010a
        /*050a*/ 	.byte	0x05
	.zero		1


	//   ....[65]....
        /*050c*/ 	.word	0x00002670
        /*0510*/ 	.word	0x000000ff
        /*0514*/ 	.word	0x00000000
        /*0518*/ 	.short	0x010a
        /*051a*/ 	.byte	0x05
	.zero		1


	//   ....[66]....
        /*051c*/ 	.word	0x00002700
        /*0520*/ 	.word	0x000000ff
        /*0524*/ 	.word	0x00000000
        /*0528*/ 	.short	0x010a
        /*052a*/ 	.byte	0x05
	.zero		1


	//   ....[67]....
        /*052c*/ 	.word	0x00002790
        /*0530*/ 	.word	0x000000ff
        /*0534*/ 	.word	0x00000000
        /*0538*/ 	.short	0x010a
        /*053a*/ 	.byte	0x05
	.zero		1


	//   ....[68]....
        /*053c*/ 	.word	0x00002820
        /*0540*/ 	.word	0x000000ff
        /*0544*/ 	.word	0x00000000
        /*0548*/ 	.short	0x010a
        /*054a*/ 	.byte	0x05
	.zero		1


	//   ....[69]....
        /*054c*/ 	.word	0x000028b0
        /*0550*/ 	.word	0x000000ff
        /*0554*/ 	.word	0x00000000
        /*0558*/ 	.short	0x010a
        /*055a*/ 	.byte	0x05
	.zero		1


	//   ....[70]....
        /*055c*/ 	.word	0x00002940
        /*0560*/ 	.word	0x000000ff
        /*0564*/ 	.word	0x00000000
        /*0568*/ 	.short	0x010a
        /*056a*/ 	.byte	0x05
	.zero		1


	//   ....[71]....
        /*056c*/ 	.word	0x000029d0
        /*0570*/ 	.word	0x000000ff
        /*0574*/ 	.word	0x00000000
        /*0578*/ 	.short	0x010a
        /*057a*/ 	.byte	0x05
	.zero		1


	//   ....[72]....
        /*057c*/ 	.word	0x00002a60
        /*0580*/ 	.word	0x000000ff
        /*0584*/ 	.word	0x00000000
        /*0588*/ 	.short	0x010a
        /*058a*/ 	.byte	0x05
	.zero		1


	//   ....[73]....
        /*058c*/ 	.word	0x00002af0
        /*0590*/ 	.word	0x000000ff
        /*0594*/ 	.word	0x00000000
        /*0598*/ 	.short	0x010a
        /*059a*/ 	.byte	0x05
	.zero		1


	//   ....[74]....
        /*059c*/ 	.word	0x00002b80
        /*05a0*/ 	.word	0x000000ff
        /*05a4*/ 	.word	0x00000000
        /*05a8*/ 	.short	0x010a
        /*05aa*/ 	.byte	0x05
	.zero		1


	//   ....[75]....
        /*05ac*/ 	.word	0x00002c20
        /*05b0*/ 	.word	0x00000000
        /*05b4*/ 	.word	0x00000000
        /*05b8*/ 	.short	0x010a
        /*05ba*/ 	.byte	0xff
	.zero		1


	//   ....[76]....
        /*05bc*/ 	.word	0x00002d40
        /*05c0*/ 	.word	0x00000002
        /*05c4*/ 	.word	0x00000170
        /*05c8*/ 	.short	0x010a
        /*05ca*/ 	.byte	0xff
	.zero		1


	//   ....[77]....
        /*05cc*/ 	.word	0x00002da0
        /*05d0*/ 	.word	0x00000004
        /*05d4*/ 	.word	0x00000000
        /*05d8*/ 	.short	0x0101
        /*05da*/ 	.byte	0xff
	.zero		1


	//   ....[78]....
        /*05dc*/ 	.word	0x00002dc0
        /*05e0*/ 	.word	0x000000ff
        /*05e4*/ 	.word	0x00000120
        /*05e8*/ 	.short	0x010a
        /*05ea*/ 	.byte	0x05
	.zero		1


	//   ....[79]....
        /*05ec*/ 	.word	0x00002ee0
        /*05f0*/ 	.word	0x00000002
        /*05f4*/ 	.word	0x00000110
        /*05f8*/ 	.short	0x010a
        /*05fa*/ 	.byte	0xff
	.zero		1


	//   ....[80]....
        /*05fc*/ 	.word	0x00002ff0
        /*0600*/ 	.word	0x00000002
        /*0604*/ 	.word	0x00000000
        /*0608*/ 	.short	0x0101
        /*060a*/ 	.byte	0xff
	.zero		1


	//   ....[81]....
        /*060c*/ 	.word	0x00003080
        /*0610*/ 	.word	0x000000ff
        /*0614*/ 	.word	0x00000120
        /*0618*/ 	.short	0x0106
        /*061a*/ 	.byte	0x05
	.zero		1


	//   ....[82]....
        /*061c*/ 	.word	0x000030a0
        /*0620*/ 	.word	0x000000ff
        /*0624*/ 	.word	0x00000120
        /*0628*/ 	.short	0x010a
        /*062a*/ 	.byte	0x05
	.zero		1


	//   ....[83]....
        /*062c*/ 	.word	0x00003130
        /*0630*/ 	.word	0x000000ff
        /*0634*/ 	.word	0x00000120
        /*0638*/ 	.short	0x0106
        /*063a*/ 	.byte	0x04
	.zero		1


	//   ....[84]....
        /*063c*/ 	.word	0x00003170
        /*0640*/ 	.word	0x00000000
        /*0644*/ 	.word	0x00000120
        /*0648*/ 	.short	0x010a
        /*064a*/ 	.byte	0xff
	.zero		1


	//   ....[85]....
        /*064c*/ 	.word	0x00003670
        /*0650*/ 	.word	0x00000000
        /*0654*/ 	.word	0x00000110
        /*0658*/ 	.short	0x010a
        /*065a*/ 	.byte	0xff
	.zero		1


	//   ....[86]....
        /*065c*/ 	.word	0x00003780
        /*0660*/ 	.word	0x00000003
        /*0664*/ 	.word	0x00000000
        /*0668*/ 	.short	0x0101
        /*066a*/ 	.byte	0xff
	.zero		1


	//   ....[87]....
        /*066c*/ 	.word	0x00003790
        /*0670*/ 	.word	0x000000ff
        /*0674*/ 	.word	0x00000000
        /*0678*/ 	.short	0x010a
        /*067a*/ 	.byte	0x05
	.zero		1


	//   ....[88]....
        /*067c*/ 	.word	0x000037b0
        /*0680*/ 	.word	0x000000ff
        /*0684*/ 	.word	0x00000150
        /*0688*/ 	.short	0x010a
        /*068a*/ 	.byte	0x0e
	.zero		1


	//   ....[89]....
        /*068c*/ 	.word	0x00003880
        /*0690*/ 	.word	0x000000ff
        /*0694*/ 	.word	0x00000000
        /*0698*/ 	.short	0x010a
        /*069a*/ 	.byte	0x07
	.zero		1


	//   ....[90]....
        /*069c*/ 	.word	0x000039b0
        /*06a0*/ 	.word	0x000000ff
        /*06a4*/ 	.word	0x00000000
        /*06a8*/ 	.short	0x010a
        /*06aa*/ 	.byte	0x13
	.zero		1


	//   ....[91]....
        /*06ac*/ 	.word	0x00003bb0
        /*06b0*/ 	.word	0x000000ff
        /*06b4*/ 	.word	0x00000000
        /*06b8*/ 	.short	0x010a
        /*06ba*/ 	.byte	0x05
	.zero		1


	//   ....[92]....
        /*06bc*/ 	.word	0x00003c40
        /*06c0*/ 	.word	0x000000ff
        /*06c4*/ 	.word	0x00000000
        /*06c8*/ 	.short	0x010a
        /*06ca*/ 	.byte	0x05
	.zero		1


	//   ....[93]....
        /*06cc*/ 	.word	0x00003cd0
        /*06d0*/ 	.word	0x000000ff
        /*06d4*/ 	.word	0x00000000
        /*06d8*/ 	.short	0x010a
        /*06da*/ 	.byte	0x05
	.zero		1


	//   ....[94]....
        /*06dc*/ 	.word	0x00003d60
        /*06e0*/ 	.word	0x000000ff
        /*06e4*/ 	.word	0x00000000
        /*06e8*/ 	.short	0x010a
        /*06ea*/ 	.byte	0x06
	.zero		1


	//   ....[95]....
        /*06ec*/ 	.word	0x000041a0
        /*06f0*/ 	.word	0x00000000
        /*06f4*/ 	.word	0x00000110
        /*06f8*/ 	.short	0x010a
        /*06fa*/ 	.byte	0xff
	.zero		1


	//   ....[96]....
        /*06fc*/ 	.word	0x00004290
        /*0700*/ 	.word	0x00000000
        /*0704*/ 	.word	0x00000000
        /*0708*/ 	.short	0x0101
        /*070a*/ 	.byte	0xff
	.zero		1


	//   ....[97]....
        /*070c*/ 	.word	0x000045b0
        /*0710*/ 	.word	0x000000ff
        /*0714*/ 	.word	0x00000108
        /*0718*/ 	.short	0x010a
        /*071a*/ 	.byte	0x07
	.zero		1


	//   ....[98]....
        /*071c*/ 	.word	0x00004730
        /*0720*/ 	.word	0x000000ff
        /*0724*/ 	.word	0x000000f8
        /*0728*/ 	.short	0x010a
        /*072a*/ 	.byte	0x07
	.zero		1


	//   ....[99]....
        /*072c*/ 	.word	0x00004bf0
        /*0730*/ 	.word	0x000000ff
        /*0734*/ 	.word	0x000000f0
        /*0738*/ 	.short	0x010b
        /*073a*/ 	.byte	0x07
	.zero		1


	//   ....[100]....
        /*073c*/ 	.word	0x00004c20
        /*0740*/ 	.word	0x000000ff
        /*0744*/ 	.word	0x00000000
        /*0748*/ 	.short	0x0101
        /*074a*/ 	.byte	0x25
	.zero		1


	//   ....[101]....
        /*074c*/ 	.word	0x00004c70
        /*0750*/ 	.word	0x00000000
        /*0754*/ 	.word	0x000000f8
        /*0758*/ 	.short	0x010a
        /*075a*/ 	.byte	0xff
	.zero		1


	//   ....[102]....
        /*075c*/ 	.word	0x00004ed0
        /*0760*/ 	.word	0x00000000
        /*0764*/ 	.word	0x00000110
        /*0768*/ 	.short	0x010a
        /*076a*/ 	.byte	0xff
	.zero		1


	//   ....[103]....
        /*076c*/ 	.word	0x00004fc0
        /*0770*/ 	.word	0x00000000
        /*0774*/ 	.word	0x00000000
        /*0778*/ 	.short	0x0101
        /*077a*/ 	.byte	0xff
	.zero		1


	//   ....[104]....
        /*077c*/ 	.word	0x000056e0
        /*0780*/ 	.word	0x000000ff
        /*0784*/ 	.word	0x000000f0
        /*0788*/ 	.short	0x010a
        /*078a*/ 	.byte	0x2c
	.zero		1


	//   ....[105]....
        /*078c*/ 	.word	0x00005750
        /*0790*/ 	.word	0x000000ff
        /*0794*/ 	.word	0x00000130
        /*0798*/ 	.short	0x010a
        /*079a*/ 	.byte	0x32
	.zero		1


	//   ....[106]....
        /*079c*/ 	.word	0x00005810
        /*07a0*/ 	.word	0x000000ff
        /*07a4*/ 	.word	0x000000f0
        /*07a8*/ 	.short	0x010a
        /*07aa*/ 	.byte	0x2c
	.zero		1


	//   ....[107]....
        /*07ac*/ 	.word	0x00005a60
        /*07b0*/ 	.word	0x000000ff
        /*07b4*/ 	.word	0x00000000
        /*07b8*/ 	.short	0x0101
        /*07ba*/ 	.byte	0x04
	.zero		1


	//   ....[108]....
        /*07bc*/ 	.word	0x00005ad0
        /*07c0*/ 	.word	0x000000ff
        /*07c4*/ 	.word	0x00000130
        /*07c8*/ 	.short	0x010a
        /*07ca*/ 	.byte	0x32
	.zero		1


	//   ....[109]....
        /*07cc*/ 	.word	0x000062e0
        /*07d0*/ 	.word	0x000000ff
        /*07d4*/ 	.word	0x00000000
        /*07d8*/ 	.short	0x0101
        /*07da*/ 	.byte	0x05
	.zero		1


	//   ....[110]....
        /*07dc*/ 	.word	0x00007a30
        /*07e0*/ 	.word	0x00000003
        /*07e4*/ 	.word	0x00000180
        /*07e8*/ 	.short	0x010a
        /*07ea*/ 	.byte	0xff
	.zero		1


	//   ....[111]....
        /*07ec*/ 	.word	0x00007a90
        /*07f0*/ 	.word	0x00000002
        /*07f4*/ 	.word	0x00000078
        /*07f8*/ 	.short	0x010a
        /*07fa*/ 	.byte	0xff
	.zero		1


	//   ....[112]....
        /*07fc*/ 	.word	0x00007af0
        /*0800*/ 	.word	0x00000002
        /*0804*/ 	.word	0x00000078
        /*0808*/ 	.short	0x010a
        /*080a*/ 	.byte	0xff
	.zero		1


	//   ....[113]....
        /*080c*/ 	.word	0x00007b40
        /*0810*/ 	.word	0x00000002
        /*0814*/ 	.word	0x00000110
        /*0818*/ 	.short	0x010a
        /*081a*/ 	.byte	0xff
	.zero		1


	//   ....[114]....
        /*081c*/ 	.word	0x00007ba0
        /*0820*/ 	.word	0x00000000
        /*0824*/ 	.word	0x00000000
        /*0828*/ 	.short	0x010a
        /*082a*/ 	.byte	0xff
	.zero		1


	//   ....[115]....
        /*082c*/ 	.word	0x00007c00
        /*0830*/ 	.word	0x00000000
        /*0834*/ 	.word	0x00000000
        /*0838*/ 	.short	0x010a
        /*083a*/ 	.byte	0xff
	.zero		1


	//   ....[116]....
        /*083c*/ 	.word	0x00007c60
        /*0840*/ 	.word	0x00000000
        /*0844*/ 	.word	0x00000000
        /*0848*/ 	.short	0x010a
        /*084a*/ 	.byte	0xff
	.zero		1


	//   ....[117]....
        /*084c*/ 	.word	0x00007cc0
        /*0850*/ 	.word	0x00000000
        /*0854*/ 	.word	0x00000000
        /*0858*/ 	.short	0x010a
        /*085a*/ 	.byte	0xff
	.zero		1


	//   ....[118]....
        /*085c*/ 	.word	0x00007d20
        /*0860*/ 	.word	0x00000000
        /*0864*/ 	.word	0x00000000
        /*0868*/ 	.short	0x010a
        /*086a*/ 	.byte	0xff
	.zero		1


	//   ....[119]....
        /*086c*/ 	.word	0x00007d80
        /*0870*/ 	.word	0x00000000
        /*0874*/ 	.word	0x00000000
        /*0878*/ 	.short	0x010a
        /*087a*/ 	.byte	0xff
	.zero		1


	//   ....[120]....
        /*087c*/ 	.word	0x00007de0
        /*0880*/ 	.word	0x00000000
        /*0884*/ 	.word	0x00000000
        /*0888*/ 	.short	0x010a
        /*088a*/ 	.byte	0xff
	.zero		1


	//   ....[121]....
        /*088c*/ 	.word	0x00007e40
        /*0890*/ 	.word	0x00000000
        /*0894*/ 	.word	0x00000000
        /*0898*/ 	.short	0x010a
        /*089a*/ 	.byte	0xff
	.zero		1


	//   ....[122]....
        /*089c*/ 	.word	0x00007ea0
        /*08a0*/ 	.word	0x00000000
        /*08a4*/ 	.word	0x00000000
        /*08a8*/ 	.short	0x010a
        /*08aa*/ 	.byte	0xff
	.zero		1


	//   ....[123]....
        /*08ac*/ 	.word	0x00007f00
        /*08b0*/ 	.word	0x00000000
        /*08b4*/ 	.word	0x00000000
        /*08b8*/ 	.short	0x010a
        /*08ba*/ 	.byte	0xff
	.zero		1


	//   ....[124]....
        /*08bc*/ 	.word	0x00007f60
        /*08c0*/ 	.word	0x00000000
        /*08c4*/ 	.word	0x00000000
        /*08c8*/ 	.short	0x010a
        /*08ca*/ 	.byte	0xff
	.zero		1


	//   ....[125]....
        /*08cc*/ 	.word	0x00007fc0
        /*08d0*/ 	.word	0x00000000
        /*08d4*/ 	.word	0x00000000
        /*08d8*/ 	.short	0x010a
        /*08da*/ 	.byte	0xff
	.zero		1


	//   ....[126]....
        /*08dc*/ 	.word	0x00008020
        /*08e0*/ 	.word	0x00000000
        /*08e4*/ 	.word	0x00000000
        /*08e8*/ 	.short	0x010a
        /*08ea*/ 	.byte	0xff
	.zero		1


	//   ....[127]....
        /*08ec*/ 	.word	0x00008080
        /*08f0*/ 	.word	0x00000000
        /*08f4*/ 	.word	0x00000000
        /*08f8*/ 	.short	0x010a
        /*08fa*/ 	.byte	0xff
	.zero		1


	//   ....[128]....
        /*08fc*/ 	.word	0x000080d0
        /*0900*/ 	.word	0x00000002
        /*0904*/ 	.word	0x00000170
        /*0908*/ 	.short	0x010a
        /*090a*/ 	.byte	0xff
	.zero		1


	//   ....[129]....
        /*090c*/ 	.word	0x00008130
        /*0910*/ 	.word	0x00000002
        /*0914*/ 	.word	0x00000120
        /*0918*/ 	.short	0x010a
        /*091a*/ 	.byte	0xff
	.zero		1


	//   ....[130]....
        /*091c*/ 	.word	0x00008180
        /*0920*/ 	.word	0x00000002
        /*0924*/ 	.word	0x00000110
        /*0928*/ 	.short	0x010a
        /*092a*/ 	.byte	0xff
	.zero		1


	//   ....[131]....
        /*092c*/ 	.word	0x000081e0
        /*0930*/ 	.word	0x00000000
        /*0934*/ 	.word	0x00000120
        /*0938*/ 	.short	0x010a
        /*093a*/ 	.byte	0xff
	.zero		1


	//   ....[132]....
        /*093c*/ 	.word	0x00008230
        /*0940*/ 	.word	0x00000000
        /*0944*/ 	.word	0x00000110
        /*0948*/ 	.short	0x010a
        /*094a*/ 	.byte	0xff
	.zero		1


	//   ....[133]....
        /*094c*/ 	.word	0x00008290
        /*0950*/ 	.word	0x00000003
        /*0954*/ 	.word	0x00000150
        /*0958*/ 	.short	0x010a
        /*095a*/ 	.byte	0xff
	.zero		1


	//   ....[134]....
        /*095c*/ 	.word	0x000082f0
        /*0960*/ 	.word	0x00000000
        /*0964*/ 	.word	0x00000000
        /*0968*/ 	.short	0x010a
        /*096a*/ 	.byte	0xff
	.zero		1


	//   ....[135]....
        /*096c*/ 	.word	0x00008350
        /*0970*/ 	.word	0x00000000
        /*0974*/ 	.word	0x00000000
        /*0978*/ 	.short	0x010a
        /*097a*/ 	.byte	0xff
	.zero		1


	//   ....[136]....
        /*097c*/ 	.word	0x000083b0
        /*0980*/ 	.word	0x00000000
        /*0984*/ 	.word	0x00000000
        /*0988*/ 	.short	0x010a
        /*098a*/ 	.byte	0xff
	.zero		1


	//   ....[137]....
        /*098c*/ 	.word	0x00008410
        /*0990*/ 	.word	0x00000000
        /*0994*/ 	.word	0x00000000
        /*0998*/ 	.short	0x010a
        /*099a*/ 	.byte	0xff
	.zero		1


	//   ....[138]....
        /*099c*/ 	.word	0x00008470
        /*09a0*/ 	.word	0x00000000
        /*09a4*/ 	.word	0x00000000
        /*09a8*/ 	.short	0x010a
        /*09aa*/ 	.byte	0xff
	.zero		1


	//   ....[139]....
        /*09ac*/ 	.word	0x000084c0
        /*09b0*/ 	.word	0x00000000
        /*09b4*/ 	.word	0x00000110
        /*09b8*/ 	.short	0x010a
        /*09ba*/ 	.byte	0xff
	.zero		1


	//   ....[140]....
        /*09bc*/ 	.word	0x00008520
        /*09c0*/ 	.word	0x00000000
        /*09c4*/ 	.word	0x00000108
        /*09c8*/ 	.short	0x010a
        /*09ca*/ 	.byte	0xff
	.zero		1


	//   ....[141]....
        /*09cc*/ 	.word	0x00008580
        /*09d0*/ 	.word	0x00000003
        /*09d4*/ 	.word	0x000000f8
        /*09d8*/ 	.short	0x010a
        /*09da*/ 	.byte	0xff
	.zero		1


	//   ....[142]....
        /*09dc*/ 	.word	0x000085d0
        /*09e0*/ 	.word	0x00000000
        /*09e4*/ 	.word	0x00000110
        /*09e8*/ 	.short	0x010a
        /*09ea*/ 	.byte	0xff
	.zero		1


	//   ....[143]....
        /*09ec*/ 	.word	0x00008630
        /*09f0*/ 	.word	0x00000000
        /*09f4*/ 	.word	0x000000f0
        /*09f8*/ 	.short	0x010a
        /*09fa*/ 	.byte	0xff
	.zero		1


	//   ....[144]....
        /*09fc*/ 	.word	0x00008690
        /*0a00*/ 	.word	0x00000003
        /*0a04*/ 	.word	0x00000130
        /*0a08*/ 	.short	0x010a
        /*0a0a*/ 	.byte	0xff
	.zero		1


	//----- nvinfo : EIATTR_NUM_MBARRIERS
	.align		4
.L_44:
        /*0a0c*/ 	.byte	0x03, 0x38
        /*0a0e*/ 	.short	0x0032


	//----- nvinfo : EIATTR_EXIT_INSTR_OFFSETS
	.align		4
        /*0a10*/ 	.byte	0x04, 0x1c
        /*0a12*/ 	.short	(.L_46 - .L_45)


	//   ....[0]....
.L_45:
        /*0a14*/ 	.word	0x00002c50


	//   ....[1]....
        /*0a18*/ 	.word	0x00003140


	//   ....[2]....
        /*0a1c*/ 	.word	0x000031a0


	//   ....[3]....
        /*0a20*/ 	.word	0x00003fc0


	//   ....[4]....
        /*0a24*/ 	.word	0x00004ca0


	//   ....[5]....
        /*0a28*/ 	.word	0x00004ce0


	//   ....[6]....
        /*0a2c*/ 	.word	0x00007a20


	//----- nvinfo : EIATTR_MAX_THREADS
	.align		4
.L_46:
        /*0a30*/ 	.byte	0x04, 0x05
        /*0a32*/ 	.short	(.L_48 - .L_47)
.L_47:
        /*0a34*/ 	.word	0x00000100
        /*0a38*/ 	.word	0x00000001
        /*0a3c*/ 	.word	0x00000001


	//----- nvinfo : EIATTR_CRS_STACK_SIZE
	.align		4
.L_48:
        /*0a40*/ 	.byte	0x04, 0x1e
        /*0a42*/ 	.short	(.L_50 - .L_49)
.L_49:
        /*0a44*/ 	.word	0x00000000


	//----- nvinfo : EIATTR_CBANK_PARAM_SIZE
	.align		4
.L_50:
        /*0a48*/ 	.byte	0x03, 0x19
        /*0a4a*/ 	.short	0x0800


	//----- nvinfo : EIATTR_PARAM_CBANK
	.align		4
        /*0a4c*/ 	.byte	0x04, 0x0a
        /*0a4e*/ 	.short	(.L_52 - .L_51)
	.align		4
.L_51:
        /*0a50*/ 	.word	index@(.nv.constant0._ZN7cutlass13device_kernelINS_4gemm6kernel13GemmUniversalIN4cute5tupleIJiiiiEEENS1_10collective13CollectiveMmaINS1_35MainloopSm100TmaUmmaWarpSpecializedILi15ELi2ELi4ENS5_IJNS4_1CILi1EEESB_SB_EEEEENS5_IJNSA_ILi128EEENSA_ILi80EEENSA_ILi64EEEEEENS_12float_e4m3_tENS5_IJlSB_lEEESI_SJ_NS4_8TiledMMAINS4_8MMA_AtomIJNS4_10MMA_TraitsINS4_19SM100_MMA_F8F6F4_SSEJSI_SI_fSE_SF_NS4_17integral_constantINS4_4UMMA5MajorELSQ_0EEESR_NSO_INSP_7ScaleInELSS_0EEEST_EEEEEENS4_6LayoutISC_NS5_IJNSA_ILi0EEESX_SX_EEEEENS5_IJNS4_10UnderscoreES10_S10_EEEEENS4_13SM90_TMA_LOADENS4_14ComposedLayoutINS4_7SwizzleILi2ELi4ELi3EEENS4_18smem_ptr_flag_bitsILi8EEENSW_INS5_IJNSA_ILi8EEESG_EEENS5_IJSG_SB_EEEEEEEvNS4_8identityES13_S1D_vS1E_EENS_8epilogue10collective18CollectiveEpilogueINS1G_23Sm100TmaWarpSpecializedILi1ELi1ELi80ELb0ELb0EEEJSH_NS5_IJNSW_ISE_SB_EENSW_ISF_SB_EEEEESI_SJ_SI_SJ_NS1G_6fusion15FusionCallbacksIS1K_NS1O_17LinearCombinationISI_fSI_fLNS_15FloatRoundStyleE2EEESH_S1N_JEEENS4_5SM1004TMEM4LOAD26SM100_TMEM_LOAD_32dp32b16xES13_NS14_INS15_ILi0ELi4ELi3EEES18_NSW_INS5_IJS19_NSA_ILi16EEEEEENS5_IJS1Z_SB_EEEEEEENS4_39AutoVectorizingCopyWithAssumedAlignmentILi128EEENS4_14SM90_TMA_STOREES23_S25_S25_EEEvvEEEEvNT_6ParamsE)
        /*0a54*/ 	.short	0x0380
        /*0a56*/ 	.short	0x0800


	//----- nvinfo : EIATTR_SW_WAR
	.align		4
.L_52:
        /*0a58*/ 	.byte	0x04, 0x36
        /*0a5a*/ 	.short	(.L_54 - .L_53)
.L_53:
        /*0a5c*/ 	.word	0x00000008
.L_54:


//--------------------- .nv.callgraph             --------------------------
	.section	.nv.callgraph,"",@"SHT_CUDA_CALLGRAPH"
	.align	4
	.sectionentsize	8
	.align		4
        /*0000*/ 	.word	0x00000000
	.align		4
        /*0004*/ 	.word	0xffffffff
	.align		4
        /*0008*/ 	.word	index@(_ZN7cutlass13device_kernelINS_4gemm6kernel13GemmUniversalIN4cute5tupleIJiiiiEEENS1_10collective13CollectiveMmaINS1_35MainloopSm100TmaUmmaWarpSpecializedILi15ELi2ELi4ENS5_IJNS4_1CILi1EEESB_SB_EEEEENS5_IJNSA_ILi128EEENSA_ILi80EEENSA_ILi64EEEEEENS_12float_e4m3_tENS5_IJlSB_lEEESI_SJ_NS4_8TiledMMAINS4_8MMA_AtomIJNS4_10MMA_TraitsINS4_19SM100_MMA_F8F6F4_SSEJSI_SI_fSE_SF_NS4_17integral_constantINS4_4UMMA5MajorELSQ_0EEESR_NSO_INSP_7ScaleInELSS_0EEEST_EEEEEENS4_6LayoutISC_NS5_IJNSA_ILi0EEESX_SX_EEEEENS5_IJNS4_10UnderscoreES10_S10_EEEEENS4_13SM90_TMA_LOADENS4_14ComposedLayoutINS4_7SwizzleILi2ELi4ELi3EEENS4_18smem_ptr_flag_bitsILi8EEENSW_INS5_IJNSA_ILi8EEESG_EEENS5_IJSG_SB_EEEEEEEvNS4_8identityES13_S1D_vS1E_EENS_8epilogue10collective18CollectiveEpilogueINS1G_23Sm100TmaWarpSpecializedILi1ELi1ELi80ELb0ELb0EEEJSH_NS5_IJNSW_ISE_SB_EENSW_ISF_SB_EEEEESI_SJ_SI_SJ_NS1G_6fusion15FusionCallbacksIS1K_NS1O_17LinearCombinationISI_fSI_fLNS_15FloatRoundStyleE2EEESH_S1N_JEEENS4_5SM1004TMEM4LOAD26SM100_TMEM_LOAD_32dp32b16xES13_NS14_INS15_ILi0ELi4ELi3EEES18_NSW_INS5_IJS19_NSA_ILi16EEEEEENS5_IJS1Z_SB_EEEEEEENS4_39AutoVectorizingCopyWithAssumedAlignmentILi128EEENS4_14SM90_TMA_STOREES23_S25_S25_EEEvvEEEEvNT_6ParamsE)
	.align		4
        /*000c*/ 	.word	index@(__assertfail)
	.align		4
        /*0010*/ 	.word	0x00000000
	.align		4
        /*0014*/ 	.word	0xfffffffe
	.align		4
        /*0018*/ 	.word	0x00000000
	.align		4
        /*001c*/ 	.word	0xfffffffd
	.align		4
        /*0020*/ 	.word	0x00000000
	.align		4
        /*0024*/ 	.word	0xfffffffc


//--------------------- .nv.constant4             --------------------------
	.section	.nv.constant4,"a",@progbits
	.align	8
	.align		8
.nv.constant4:
        /*0000*/ 	.dword	__assertfail
	.align		8
        /*0008*/ 	.dword	__unnamed_1
	.align		8
        /*0010*/ 	.dword	_ZN40_INTERNAL_ba3d6d2f_4_k_cu_923c9131_254894cuda3std3__45__cpo5beginE
	.align		8
        /*0018*/ 	.dword	_ZN40_INTERNAL_ba3d6d2f_4_k_cu_923c9131_254894cuda3std3__45__cpo3endE
	.align		8
        /*0020*/ 	.dword	_ZN40_INTERNAL_ba3d6d2f_4_k_cu_923c9131_254894cuda3std3__45__cpo6cbeginE
	.align		8
        /*0028*/ 	.dword	_ZN40_INTERNAL_ba3d6d2f_4_k_cu_923c9131_254894cuda3std3__45__cpo4cendE
	.align		8
        /*0030*/ 	.dword	_ZN40_INTERNAL_ba3d6d2f_4_k_cu_923c9131_254894cuda3std3__442_GLOBAL__N__ba3d6d2f_4_k_cu_923c9131_254896ignoreE
	.align		8
        /*0038*/ 	.dword	_ZN40_INTERNAL_ba3d6d2f_4_k_cu_923c9131_254894cuda3std3__419piecewise_constructE
	.align		8
        /*0040*/ 	.dword	_ZN40_INTERNAL_ba3d6d2f_4_k_cu_923c9131_254894cuda3std3__48in_placeE
	.align		8
        /*0048*/ 	.dword	_ZN40_INTERNAL_ba3d6d2f_4_k_cu_923c9131_254894cuda3std6ranges3__45__cpo4swapE
	.align		8
        /*0050*/ 	.dword	_ZN40_INTERNAL_ba3d6d2f_4_k_cu_923c9131_254894cuda3std6ranges3__45__cpo9iter_moveE
	.align		8
        /*0058*/ 	.dword	_ZN40_INTERNAL_ba3d6d2f_4_k_cu_923c9131_254894cute7productE
	.align		8
        /*0060*/ 	.dword	_ZN40_INTERNAL_ba3d6d2f_4_k_cu_923c9131_254894cute1_E
	.align		8
        /*0068*/ 	.dword	$str$25
	.align		8
        /*0070*/ 	.dword	$str$26


//--------------------- .text._ZN7cutlass13device_kernelINS_4gemm6kernel13GemmUniversalIN4cute5tupleIJiiiiEEENS1_10collective13CollectiveMmaINS1_35MainloopSm100TmaUmmaWarpSpecializedILi15ELi2ELi4ENS5_IJNS4_1CILi1EEESB_SB_EEEEENS5_IJNSA_ILi128EEENSA_ILi80EEENSA_ILi64EEEEEENS_12float_e4m3_tENS5_IJlSB_lEEESI_SJ_NS4_8TiledMMAINS4_8MMA_AtomIJNS4_10MMA_TraitsINS4_19SM100_MMA_F8F6F4_SSEJSI_SI_fSE_SF_NS4_17integral_constantINS4_4UMMA5MajorELSQ_0EEESR_NSO_INSP_7ScaleInELSS_0EEEST_EEEEEENS4_6LayoutISC_NS5_IJNSA_ILi0EEESX_SX_EEEEENS5_IJNS4_10UnderscoreES10_S10_EEEEENS4_13SM90_TMA_LOADENS4_14ComposedLayoutINS4_7SwizzleILi2ELi4ELi3EEENS4_18smem_ptr_flag_bitsILi8EEENSW_INS5_IJNSA_ILi8EEESG_EEENS5_IJSG_SB_EEEEEEEvNS4_8identityES13_S1D_vS1E_EENS_8epilogue10collective18CollectiveEpilogueINS1G_23Sm100TmaWarpSpecializedILi1ELi1ELi80ELb0ELb0EEEJSH_NS5_IJNSW_ISE_SB_EENSW_ISF_SB_EEEEESI_SJ_SI_SJ_NS1G_6fusion15FusionCallbacksIS1K_NS1O_17LinearCombinationISI_fSI_fLNS_15FloatRoundStyleE2EEESH_S1N_JEEENS4_5SM1004TMEM4LOAD26SM100_TMEM_LOAD_32dp32b16xES13_NS14_INS15_ILi0ELi4ELi3EEES18_NSW_INS5_IJS19_NSA_ILi16EEEEEENS5_IJS1Z_SB_EEEEEEENS4_39AutoVectorizingCopyWithAssumedAlignmentILi128EEENS4_14SM90_TMA_STOREES23_S25_S25_EEEvvEEEEvNT_6ParamsE --------------------------
	.section	.text._ZN7cutlass13device_kernelINS_4gemm6kernel13GemmUniversalIN4cute5tupleIJiiiiEEENS1_10collective13CollectiveMmaINS1_35MainloopSm100TmaUmmaWarpSpecializedILi15ELi2ELi4ENS5_IJNS4_1CILi1EEESB_SB_EEEEENS5_IJNSA_ILi128EEENSA_ILi80EEENSA_ILi64EEEEEENS_12float_e4m3_tENS5_IJlSB_lEEESI_SJ_NS4_8TiledMMAINS4_8MMA_AtomIJNS4_10MMA_TraitsINS4_19SM100_MMA_F8F6F4_SSEJSI_SI_fSE_SF_NS4_17integral_constantINS4_4UMMA5MajorELSQ_0EEESR_NSO_INSP_7ScaleInELSS_0EEEST_EEEEEENS4_6LayoutISC_NS5_IJNSA_ILi0EEESX_SX_EEEEENS5_IJNS4_10UnderscoreES10_S10_EEEEENS4_13SM90_TMA_LOADENS4_14ComposedLayoutINS4_7SwizzleILi2ELi4ELi3EEENS4_18smem_ptr_flag_bitsILi8EEENSW_INS5_IJNSA_ILi8EEESG_EEENS5_IJSG_SB_EEEEEEEvNS4_8identityES13_S1D_vS1E_EENS_8epilogue10collective18CollectiveEpilogueINS1G_23Sm100TmaWarpSpecializedILi1ELi1ELi80ELb0ELb0EEEJSH_NS5_IJNSW_ISE_SB_EENSW_ISF_SB_EEEEESI_SJ_SI_SJ_NS1G_6fusion15FusionCallbacksIS1K_NS1O_17LinearCombinationISI_fSI_fLNS_15FloatRoundStyleE2EEESH_S1N_JEEENS4_5SM1004TMEM4LOAD26SM100_TMEM_LOAD_32dp32b16xES13_NS14_INS15_ILi0ELi4ELi3EEES18_NSW_INS5_IJS19_NSA_ILi16EEEEEENS5_IJS1Z_SB_EEEEEEENS4_39AutoVectorizingCopyWithAssumedAlignmentILi128EEENS4_14SM90_TMA_STOREES23_S25_S25_EEEvvEEEEvNT_6ParamsE,"ax",@progbits
	.align	128
.text._ZN7cutlass13device_kernelINS_4gemm6kernel13GemmUniversalIN4cute5tupleIJiiiiEEENS1_10collective13CollectiveMmaINS1_35MainloopSm100TmaUmmaWarpSpecializedILi15ELi2ELi4ENS5_IJNS4_1CILi1EEESB_SB_EEEEENS5_IJNSA_ILi128EEENSA_ILi80EEENSA_ILi64EEEEEENS_12float_e4m3_tENS5_IJlSB_lEEESI_SJ_NS4_8TiledMMAINS4_8MMA_AtomIJNS4_10MMA_TraitsINS4_19SM100_MMA_F8F6F4_SSEJSI_SI_fSE_SF_NS4_17integral_constantINS4_4UMMA5MajorELSQ_0EEESR_NSO_INSP_7ScaleInELSS_0EEEST_EEEEEENS4_6LayoutISC_NS5_IJNSA_ILi0EEESX_SX_EEEEENS5_IJNS4_10UnderscoreES10_S10_EEEEENS4_13SM90_TMA_LOADENS4_14ComposedLayoutINS4_7SwizzleILi2ELi4ELi3EEENS4_18smem_ptr_flag_bitsILi8EEENSW_INS5_IJNSA_ILi8EEESG_EEENS5_IJSG_SB_EEEEEEEvNS4_8identityES13_S1D_vS1E_EENS_8epilogue10collective18CollectiveEpilogueINS1G_23Sm100TmaWarpSpecializedILi1ELi1ELi80ELb0ELb0EEEJSH_NS5_IJNSW_ISE_SB_EENSW_ISF_SB_EEEEESI_SJ_SI_SJ_NS1G_6fusion15FusionCallbacksIS1K_NS1O_17LinearCombinationISI_fSI_fLNS_15FloatRoundStyleE2EEESH_S1N_JEEENS4_5SM1004TMEM4LOAD26SM100_TMEM_LOAD_32dp32b16xES13_NS14_INS15_ILi0ELi4ELi3EEES18_NSW_INS5_IJS19_NSA_ILi16EEEEEENS5_IJS1Z_SB_EEEEEEENS4_39AutoVectorizingCopyWithAssumedAlignmentILi128EEENS4_14SM90_TMA_STOREES23_S25_S25_EEEvvEEEEvNT_6ParamsE:
        .type           _ZN7cutlass13device_kernelINS_4gemm6kernel13GemmUniversalIN4cute5tupleIJiiiiEEENS1_10collective13CollectiveMmaINS1_35MainloopSm100TmaUmmaWarpSpecializedILi15ELi2ELi4ENS5_IJNS4_1CILi1EEESB_SB_EEEEENS5_IJNSA_ILi128EEENSA_ILi80EEENSA_ILi64EEEEEENS_12float_e4m3_tENS5_IJlSB_lEEESI_SJ_NS4_8TiledMMAINS4_8MMA_AtomIJNS4_10MMA_TraitsINS4_19SM100_MMA_F8F6F4_SSEJSI_SI_fSE_SF_NS4_17integral_constantINS4_4UMMA5MajorELSQ_0EEESR_NSO_INSP_7ScaleInELSS_0EEEST_EEEEEENS4_6LayoutISC_NS5_IJNSA_ILi0EEESX_SX_EEEEENS5_IJNS4_10UnderscoreES10_S10_EEEEENS4_13SM90_TMA_LOADENS4_14ComposedLayoutINS4_7SwizzleILi2ELi4ELi3EEENS4_18smem_ptr_flag_bitsILi8EEENSW_INS5_IJNSA_ILi8EEESG_EEENS5_IJSG_SB_EEEEEEEvNS4_8identityES13_S1D_vS1E_EENS_8epilogue10collective18CollectiveEpilogueINS1G_23Sm100TmaWarpSpecializedILi1ELi1ELi80ELb0ELb0EEEJSH_NS5_IJNSW_ISE_SB_EENSW_ISF_SB_EEEEESI_SJ_SI_SJ_NS1G_6fusion15FusionCallbacksIS1K_NS1O_17LinearCombinationISI_fSI_fLNS_15FloatRoundStyleE2EEESH_S1N_JEEENS4_5SM1004TMEM4LOAD26SM100_TMEM_LOAD_32dp32b16xES13_NS14_INS15_ILi0ELi4ELi3EEES18_NSW_INS5_IJS19_NSA_ILi16EEEEEENS5_IJS1Z_SB_EEEEEEENS4_39AutoVectorizingCopyWithAssumedAlignmentILi128EEENS4_14SM90_TMA_STOREES23_S25_S25_EEEvvEEEEvNT_6ParamsE,@function
        .size           _ZN7cutlass13device_kernelINS_4gemm6kernel13GemmUniversalIN4cute5tupleIJiiiiEEENS1_10collective13CollectiveMmaINS1_35MainloopSm100TmaUmmaWarpSpecializedILi15ELi2ELi4ENS5_IJNS4_1CILi1EEESB_SB_EEEEENS5_IJNSA_ILi128EEENSA_ILi80EEENSA_ILi64EEEEEENS_12float_e4m3_tENS5_IJlSB_lEEESI_SJ_NS4_8TiledMMAINS4_8MMA_AtomIJNS4_10MMA_TraitsINS4_19SM100_MMA_F8F6F4_SSEJSI_SI_fSE_SF_NS4_17integral_constantINS4_4UMMA5MajorELSQ_0EEESR_NSO_INSP_7ScaleInELSS_0EEEST_EEEEEENS4_6LayoutISC_NS5_IJNSA_ILi0EEESX_SX_EEEEENS5_IJNS4_10UnderscoreES10_S10_EEEEENS4_13SM90_TMA_LOADENS4_14ComposedLayoutINS4_7SwizzleILi2ELi4ELi3EEENS4_18smem_ptr_flag_bitsILi8EEENSW_INS5_IJNSA_ILi8EEESG_EEENS5_IJSG_SB_EEEEEEEvNS4_8identityES13_S1D_vS1E_EENS_8epilogue10collective18CollectiveEpilogueINS1G_23Sm100TmaWarpSpecializedILi1ELi1ELi80ELb0ELb0EEEJSH_NS5_IJNSW_ISE_SB_EENSW_ISF_SB_EEEEESI_SJ_SI_SJ_NS1G_6fusion15FusionCallbacksIS1K_NS1O_17LinearCombinationISI_fSI_fLNS_15FloatRoundStyleE2EEESH_S1N_JEEENS4_5SM1004TMEM4LOAD26SM100_TMEM_LOAD_32dp32b16xES13_NS14_INS15_ILi0ELi4ELi3EEES18_NSW_INS5_IJS19_NSA_ILi16EEEEEENS5_IJS1Z_SB_EEEEEEENS4_39AutoVectorizingCopyWithAssumedAlignmentILi128EEENS4_14SM90_TMA_STOREES23_S25_S25_EEEvvEEEEvNT_6ParamsE,(.L_x_163 - _ZN7cutlass13device_kernelINS_4gemm6kernel13GemmUniversalIN4cute5tupleIJiiiiEEENS1_10collective13CollectiveMmaINS1_35MainloopSm100TmaUmmaWarpSpecializedILi15ELi2ELi4ENS5_IJNS4_1CILi1EEESB_SB_EEEEENS5_IJNSA_ILi128EEENSA_ILi80EEENSA_ILi64EEEEEENS_12float_e4m3_tENS5_IJlSB_lEEESI_SJ_NS4_8TiledMMAINS4_8MMA_AtomIJNS4_10MMA_TraitsINS4_19SM100_MMA_F8F6F4_SSEJSI_SI_fSE_SF_NS4_17integral_constantINS4_4UMMA5MajorELSQ_0EEESR_NSO_INSP_7ScaleInELSS_0EEEST_EEEEEENS4_6LayoutISC_NS5_IJNSA_ILi0EEESX_SX_EEEEENS5_IJNS4_10UnderscoreES10_S10_EEEEENS4_13SM90_TMA_LOADENS4_14ComposedLayoutINS4_7SwizzleILi2ELi4ELi3EEENS4_18smem_ptr_flag_bitsILi8EEENSW_INS5_IJNSA_ILi8EEESG_EEENS5_IJSG_SB_EEEEEEEvNS4_8identityES13_S1D_vS1E_EENS_8epilogue10collective18CollectiveEpilogueINS1G_23Sm100TmaWarpSpecializedILi1ELi1ELi80ELb0ELb0EEEJSH_NS5_IJNSW_ISE_SB_EENSW_ISF_SB_EEEEESI_SJ_SI_SJ_NS1G_6fusion15FusionCallbacksIS1K_NS1O_17LinearCombinationISI_fSI_fLNS_15FloatRoundStyleE2EEESH_S1N_JEEENS4_5SM1004TMEM4LOAD26SM100_TMEM_LOAD_32dp32b16xES13_NS14_INS15_ILi0ELi4ELi3EEES18_NSW_INS5_IJS19_NSA_ILi16EEEEEENS5_IJS1Z_SB_EEEEEEENS4_39AutoVectorizingCopyWithAssumedAlignmentILi128EEENS4_14SM90_TMA_STOREES23_S25_S25_EEEvvEEEEvNT_6ParamsE)
        .other          _ZN7cutlass13device_kernelINS_4gemm6kernel13GemmUniversalIN4cute5tupleIJiiiiEEENS1_10collective13CollectiveMmaINS1_35MainloopSm100TmaUmmaWarpSpecializedILi15ELi2ELi4ENS5_IJNS4_1CILi1EEESB_SB_EEEEENS5_IJNSA_ILi128EEENSA_ILi80EEENSA_ILi64EEEEEENS_12float_e4m3_tENS5_IJlSB_lEEESI_SJ_NS4_8TiledMMAINS4_8MMA_AtomIJNS4_10MMA_TraitsINS4_19SM100_MMA_F8F6F4_SSEJSI_SI_fSE_SF_NS4_17integral_constantINS4_4UMMA5MajorELSQ_0EEESR_NSO_INSP_7ScaleInELSS_0EEEST_EEEEEENS4_6LayoutISC_NS5_IJNSA_ILi0EEESX_SX_EEEEENS5_IJNS4_10UnderscoreES10_S10_EEEEENS4_13SM90_TMA_LOADENS4_14ComposedLayoutINS4_7SwizzleILi2ELi4ELi3EEENS4_18smem_ptr_flag_bitsILi8EEENSW_INS5_IJNSA_ILi8EEESG_EEENS5_IJSG_SB_EEEEEEEvNS4_8identityES13_S1D_vS1E_EENS_8epilogue10collective18CollectiveEpilogueINS1G_23Sm100TmaWarpSpecializedILi1ELi1ELi80ELb0ELb0EEEJSH_NS5_IJNSW_ISE_SB_EENSW_ISF_SB_EEEEESI_SJ_SI_SJ_NS1G_6fusion15FusionCallbacksIS1K_NS1O_17LinearCombinationISI_fSI_fLNS_15FloatRoundStyleE2EEESH_S1N_JEEENS4_5SM1004TMEM4LOAD26SM100_TMEM_LOAD_32dp32b16xES13_NS14_INS15_ILi0ELi4ELi3EEES18_NSW_INS5_IJS19_NSA_ILi16EEEEEENS5_IJS1Z_SB_EEEEEEENS4_39AutoVectorizingCopyWithAssumedAlignmentILi128EEENS4_14SM90_TMA_STOREES23_S25_S25_EEEvvEEEEvNT_6ParamsE,@"STO_CUDA_ENTRY STV_DEFAULT"
_ZN7cutlass13device_kernelINS_4gemm6kernel13GemmUniversalIN4cute5tupleIJiiiiEEENS1_10collective13CollectiveMmaINS1_35MainloopSm100TmaUmmaWarpSpecializedILi15ELi2ELi4ENS5_IJNS4_1CILi1EEESB_SB_EEEEENS5_IJNSA_ILi128EEENSA_ILi80EEENSA_ILi64EEEEEENS_12float_e4m3_tENS5_IJlSB_lEEESI_SJ_NS4_8TiledMMAINS4_8MMA_AtomIJNS4_10MMA_TraitsINS4_19SM100_MMA_F8F6F4_SSEJSI_SI_fSE_SF_NS4_17integral_constantINS4_4UMMA5MajorELSQ_0EEESR_NSO_INSP_7ScaleInELSS_0EEEST_EEEEEENS4_6LayoutISC_NS5_IJNSA_ILi0EEESX_SX_EEEEENS5_IJNS4_10UnderscoreES10_S10_EEEEENS4_13SM90_TMA_LOADENS4_14ComposedLayoutINS4_7SwizzleILi2ELi4ELi3EEENS4_18smem_ptr_flag_bitsILi8EEENSW_INS5_IJNSA_ILi8EEESG_EEENS5_IJSG_SB_EEEEEEEvNS4_8identityES13_S1D_vS1E_EENS_8epilogue10collective18CollectiveEpilogueINS1G_23Sm100TmaWarpSpecializedILi1ELi1ELi80ELb0ELb0EEEJSH_NS5_IJNSW_ISE_SB_EENSW_ISF_SB_EEEEESI_SJ_SI_SJ_NS1G_6fusion15FusionCallbacksIS1K_NS1O_17LinearCombinationISI_fSI_fLNS_15FloatRoundStyleE2EEESH_S1N_JEEENS4_5SM1004TMEM4LOAD26SM100_TMEM_LOAD_32dp32b16xES13_NS14_INS15_ILi0ELi4ELi3EEES18_NSW_INS5_IJS19_NSA_ILi16EEEEEENS5_IJS1Z_SB_EEEEEEENS4_39AutoVectorizingCopyWithAssumedAlignmentILi128EEENS4_14SM90_TMA_STOREES23_S25_S25_EEEvvEEEEvNT_6ParamsE:
[----:B------:R-:W1:Y:S01]  /*0000*/  LDC R1, c[0x0][0x37c] ;  /* 0x0000df00ff017b82 */ /* 0x000e620000000800 */
[----:B------:R-:W2:Y:S01]  /*0010*/  S2R R205, SR_TID.X ;  /* 0x0000000000cd7919 */ /* 0x000ea20000002100 */
[----:B------:R-:W3:Y:S01]  /*0020*/  LDCU.64 UR4, c[0x0][0x890] ;  /* 0x00011200ff0477ac */ /* 0x000ee20008000a00 */
[----:B------:R-:W-:Y:S02]  /*0030*/  PRMT R194, RZ, 0x7610, R194 ;  /* 0x00007610ffc27816 */ /* 0x000fe400000000c2 */
[----:B------:R-:W-:Y:S01]  /*0040*/  ELECT P5, URZ, PT ;  /* 0x0000000000ff782f */ /* 0x000fe200038a0000 */
[----:B------:R-:W4:Y:S01]  /*0050*/  LDCU.64 UR46, c[0x0][0x358] ;  /* 0x00006b00ff2e77ac */ /* 0x000f220008000a00 */
[----:B---3--:R-:W-:-:S04]  /*0060*/  UISETP.NE.U32.AND UP0, UPT, UR4, URZ, UPT ;  /* 0x000000ff0400728c */ /* 0x008fc8000bf05070 */
[----:B------:R-:W-:Y:S01]  /*0070*/  UISETP.NE.AND.EX UP0, UPT, UR5, URZ, UPT, UP0 ;  /* 0x000000ff0500728c */ /* 0x000fe2000bf05300 */
[----:B--2---:R-:W-:-:S05]  /*0080*/  SHF.R.U32.HI R199, RZ, 0x5, R205 ;  /* 0x00000005ffc77819 */ /* 0x004fca00000116cd */
[----:B------:R-:W2:Y:S02]  /*0090*/  SHFL.IDX PT, R0, R199, RZ, 0x1f ;  /* 0x00001fffc7007589 */ /* 0x000ea400000e0000 */
[----:B--2---:R-:W-:Y:S01]  /*00a0*/  R2UR UR8, R0 ;  /* 0x00000000000872ca */ /* 0x004fe200000e0000 */
[----:B-1--4-:R-:W-:-:S14]  /*00b0*/  BRA.U UP0, `(.L_x_0) ;  /* 0x00000001002c7547 */ /* 0x012fdc000b800000 */
[----:B------:R-:W1:Y:S02]  /*00c0*/  LDCU.64 UR6, c[0x0][0x888] ;  /* 0x00011100ff0677ac */ /* 0x000e640008000a00 */
[----:B-1----:R-:W-:-:S04]  /*00d0*/  UISETP.NE.U32.AND UP0, UPT, UR6, URZ, UPT ;  /* 0x000000ff0600728c */ /* 0x002fc8000bf05070 */
[----:B------:R-:W-:-:S09]  /*00e0*/  UISETP.NE.AND.EX UP0, UPT, UR7, URZ, UPT, UP0 ;  /* 0x000000ff0700728c */ /* 0x000fd2000bf05300 */
[----:B------:R-:W-:Y:S05]  /*00f0*/  BRA.U !UP0, `(.L_x_1) ;  /* 0x0000000108147547 */ /* 0x000fea000b800000 */
[----:B------:R-:W1:Y:S02]  /*0100*/  LDC.64 R2, c[0x0][0x888] ;  /* 0x00022200ff027b82 */ /* 0x000e640000000a00 */
[----:B-1----:R-:W2:Y:S01]  /*0110*/  LDG.E R0, desc[UR46][R2.64] ;  /* 0x0000002e02007981 */ /* 0x002ea2000c1e1900 */
[----:B------:R-:W-:Y:S01]  /*0120*/  HFMA2 R194, -RZ, RZ, 0, 5.9604644775390625e-08 ;  /* 0x00000001ffc27431 */ /* 0x000fe200000001ff */
[----:B--2---:R-:W-:Y:S01]  /*0130*/  R2UR UR38, R0 ;  /* 0x00000000002672ca */ /* 0x004fe200000e0000 */
[----:B------:R-:W-:Y:S05]  /*0140*/  BRA `(.L_x_0) ;  /* 0x0000000000087947 */ /* 0x000fea0003800000 */
.L_x_1:
[----:B------:R-:W-:Y:S01]  /*0150*/  HFMA2 R194, -RZ, RZ, 0, 5.9604644775390625e-08 ;  /* 0x00000001ffc27431 */ /* 0x000fe200000001ff */
[----:B------:R-:W1:Y:S02]  /*0160*/  LDCU UR38, c[0x0][0x880] ;  /* 0x00011000ff2677ac */ /* 0x000e640008000800 */
.L_x_0:
[----:B------:R-:W2:Y:S02]  /*0170*/  LDCU.64 UR6, c[0x0][0x8b0] ;  /* 0x00011600ff0677ac */ /* 0x000ea40008000a00 */
[----:B--2---:R-:W-:-:S04]  /*0180*/  UISETP.NE.U32.AND UP0, UPT, UR6, URZ, UPT ;  /* 0x000000ff0600728c */ /* 0x004fc8000bf05070 */
[----:B------:R-:W-:-:S09]  /*0190*/  UISETP.NE.AND.EX UP0, UPT, UR7, URZ, UPT, UP0 ;  /* 0x000000ff0700728c */ /* 0x000fd2000bf05300 */
[----:B------:R-:W-:Y:S05]  /*01a0*/  BRA.U UP0, `(.L_x_2) ;  /* 0x0000000100207547 */ /* 0x000fea000b800000 */
[----:B------:R-:W2:Y:S02]  /*01b0*/  LDCU.64 UR6, c[0x0][0x8a8] ;  /* 0x00011500ff0677ac */ /* 0x000ea40008000a00 */
[----:B--2---:R-:W-:-:S04]  /*01c0*/  UISETP.NE.U32.AND UP0, UPT, UR6, URZ, UPT ;  /* 0x000000ff0600728c */ /* 0x004fc8000bf05070 */
[----:B------:R-:W-:-:S09]  /*01d0*/  UISETP.NE.AND.EX UP0, UPT, UR7, URZ, UPT, UP0 ;  /* 0x000000ff0700728c */ /* 0x000fd2000bf05300 */
[----:B------:R-:W-:Y:S05]  /*01e0*/  BRA.U !UP0, `(.L_x_3) ;  /* 0x00000001080c7547 */ /* 0x000fea000b800000 */
[----:B------:R-:W2:Y:S02]  /*01f0*/  LDC.64 R96, c[0x0][0x8a8] ;  /* 0x00022a00ff607b82 */ /* 0x000ea40000000a00 */
[----:B--2---:R2:W5:Y:S01]  /*0200*/  LDG.E R96, desc[UR46][R96.64] ;  /* 0x0000002e60607981 */ /* 0x004562000c1e1900 */
[----:B------:R-:W-:Y:S05]  /*0210*/  BRA `(.L_x_2) ;  /* 0x0000000000047947 */ /* 0x000fea0003800000 */
.L_x_3:
[----:B------:R-:W3:Y:S02]  /*0220*/  LDC R96, c[0x0][0x8a0] ;  /* 0x00022800ff607b82 */ /* 0x000ee40000000800 */
.L_x_2:
[----:B------:R-:W-:Y:S01]  /*0230*/  IMAD.U32 R0, RZ, RZ, UR8 ;  /* 0x00000008ff007e24 */ /* 0x000fe2000f8e00ff */
[----:B------:R-:W-:Y:S04]  /*0240*/  BSSY.RECONVERGENT B0, `(.L_x_4) ;  /* 0x000000c000007945 */ /* 0x000fe80003800200 */
[C---:B------:R-:W-:Y:S02]  /*0250*/  ISETP.NE.OR P1, PT, R0.reuse, 0x1, !P5 ;  /* 0x000000010000780c */ /* 0x040fe40006f25670 */
[----:B------:R-:W-:-:S11]  /*0260*/  ISETP.NE.OR P0, PT, R0, 0x3, !P5 ;  /* 0x000000030000780c */ /* 0x000fd60006f05670 */
[----:B------:R-:W-:Y:S05]  /*0270*/  @P1 BRA `(.L_x_5) ;  /* 0x0000000000201947 */ /* 0x000fea0003800000 */
[----:B------:R-:W4:Y:S02]  /*0280*/  LDCU.64 UR6, c[0x0][0x348] ;  /* 0x00006900ff0677ac */ /* 0x000f240008000a00 */
[----:B----4-:R-:W-:Y:S02]  /*0290*/  UIADD3 UR10, UP1, UPT, UR6, 0x80, URZ ;  /* 0x00000080060a7890 */ /* 0x010fe4000ff3e0ff */
[----:B------:R-:W-:Y:S02]  /*02a0*/  UIADD3 UR6, UP0, UPT, UR6, 0x180, URZ ;  /* 0x0000018006067890 */ /* 0x000fe4000ff1e0ff */
[----:B------:R-:W-:Y:S02]  /*02b0*/  UIADD3.X UR11, UPT, UPT, URZ, UR7, URZ, UP1, !UPT ;  /* 0x00000007ff0b7290 */ /* 0x000fe40008ffe4ff */
[----:B------:R-:W-:-:S07]  /*02c0*/  UIADD3.X UR7, UPT, UPT, URZ, UR7, URZ, UP0, !UPT ;  /* 0x00000007ff077290 */ /* 0x000fce00087fe4ff */
[----:B------:R4:W-:Y:S02]  /*02d0*/  UTMACCTL.PF [UR10] ;  /* 0x000000000a0079b9 */ /* 0x0009e40008040000 */
[----:B------:R4:W-:Y:S02]  /*02e0*/  UTMACCTL.PF [UR6] ;  /* 0x00000000060079b9 */ /* 0x0009e40008040000 */
[----:B----4-:R-:W-:Y:S01]  /*02f0*/  NOP ;  /* 0x0000000000007918 */ /* 0x010fe20000000000 */
.L_x_5:
[----:B-1----:R-:W-:Y:S05]  /*0300*/  BSYNC.RECONVERGENT B0 ;  /* 0x0000000000007941 */ /* 0x002fea0003800200 */
.L_x_4:
[----:B------:R-:W-:Y:S04]  /*0310*/  BSSY.RECONVERGENT B0, `(.L_x_6) ;  /* 0x000000a000007945 */ /* 0x000fe80003800200 */
[----:B------:R-:W-:Y:S05]  /*0320*/  @P0 BRA `(.L_x_7) ;  /* 0x0000000000200947 */ /* 0x000fea0003800000 */
[----:B------:R-:W1:Y:S02]  /*0330*/  LDCU.64 UR6, c[0x0][0x348] ;  /* 0x00006900ff0677ac */ /* 0x000e640008000a00 */
[----:B-1----:R-:W-:Y:S02]  /*0340*/  UIADD3 UR10, UP1, UPT, UR6, 0x580, URZ ;  /* 0x00000580060a7890 */ /* 0x002fe4000ff3e0ff */
[----:B------:R-:W-:Y:S02]  /*0350*/  UIADD3 UR6, UP0, UPT, UR6, 0x680, URZ ;  /* 0x0000068006067890 */ /* 0x000fe4000ff1e0ff */
[----:B------:R-:W-:Y:S02]  /*0360*/  UIADD3.X UR11, UPT, UPT, URZ, UR7, URZ, UP1, !UPT ;  /* 0x00000007ff0b7290 */ /* 0x000fe40008ffe4ff */
[----:B------:R-:W-:-:S07]  /*0370*/  UIADD3.X UR7, UPT, UPT, URZ, UR7, URZ, UP0, !UPT ;  /* 0x00000007ff077290 */ /* 0x000fce00087fe4ff */
[----:B------:R1:W-:Y:S02]  /*0380*/  UTMACCTL.PF [UR10] ;  /* 0x000000000a0079b9 */ /* 0x0003e40008040000 */
[----:B------:R1:W-:Y:S02]  /*0390*/  UTMACCTL.PF [UR6] ;  /* 0x00000000060079b9 */ /* 0x0003e40008040000 */
[----:B-1----:R-:W-:Y:S01]  /*03a0*/  NOP ;  /* 0x0000000000007918 */ /* 0x002fe20000000000 */
.L_x_7:
[----:B------:R-:W-:Y:S05]  /*03b0*/  BSYNC.RECONVERGENT B0 ;  /* 0x0000000000007941 */ /* 0x000fea0003800200 */
.L_x_6:
[----:B------:R-:W1:Y:S01]  /*03c0*/  LDCU.64 UR6, c[0x0][0x888] ;  /* 0x00011100ff0677ac */ /* 0x000e620008000a00 */
[----:B------:R-:W-:Y:S02]  /*03d0*/  UISETP.EQ.U32.AND UP1, UPT, UR4, URZ, UPT ;  /* 0x000000ff0400728c */ /* 0x000fe4000bf22070 */
[----:B------:R-:W-:Y:S02]  /*03e0*/  UPLOP3.LUT UP2, UPT, UPT, UPT, UPT, 0x80, 0x8 ;  /* 0x000000000008789c */ /* 0x000fe40003f4f070 */
[----:B-1----:R-:W-:-:S04]  /*03f0*/  UISETP.NE.U32.AND UP0, UPT, UR6, URZ, UPT ;  /* 0x000000ff0600728c */ /* 0x002fc8000bf05070 */
[----:B------:R-:W-:-:S04]  /*0400*/  UISETP.NE.AND.EX UP0, UPT, UR7, URZ, UPT, UP0 ;  /* 0x000000ff0700728c */ /* 0x000fc8000bf05300 */
[----:B------:R-:W-:-:S04]  /*0410*/  UISETP.EQ.OR.EX UP3, UPT, UR5, URZ, !UP0, UP1 ;  /* 0x000000ff0500728c */ /* 0x000fc8000c762710 */
[----:B------:R-:W-:-:S05]  /*0420*/  UP2UR UR45, UPR, URZ, 0x8 ;  /* 0x00000008ff2d7883 */ /* 0x000fca0008000000 */
[----:B------:R-:W-:Y:S07]  /*0430*/  BRA.U !UP3, `(.L_x_8) ;  /* 0x000000010b207547 */ /* 0x000fee000b800000 */
[----:B------:R-:W-:Y:S01]  /*0440*/  UISETP.NE.U32.AND UP2, UPT, UR4, URZ, UPT ;  /* 0x000000ff0400728c */ /* 0x000fe2000bf45070 */
[----:B------:R-:W-:Y:S01]  /*0450*/  FSETP.NEU.AND P0, PT, RZ, UR38, PT ;  /* 0x00000026ff007c0b */ /* 0x000fe2000bf0d000 */
[----:B------:R-:W-:Y:S02]  /*0460*/  USEL UR4, URZ, 0xffffffff, UP0 ;  /* 0xffffffffff047887 */ /* 0x000fe40008000000 */
[----:B------:R-:W-:-:S10]  /*0470*/  UISETP.NE.AND.EX UP2, UPT, UR5, URZ, UPT, UP2 ;  /* 0x000000ff0500728c */ /* 0x000fd4000bf45320 */
[----:B------:R-:W-:Y:S01]  /*0480*/  VOTEU.ANY UP1, P0 ;  /* 0x0000000000ff7886 */ /* 0x000fe20000020100 */
[----:B------:R-:W-:-:S04]  /*0490*/  @!UP2 USEL UR4, URZ, 0xffffffff, UP1 ;  /* 0xffffffffff04a887 */ /* 0x000fc80008800000 */
[----:B------:R-:W-:-:S04]  /*04a0*/  ULOP3.LUT UR4, UR4, 0x1, URZ, 0xc0, !UPT ;  /* 0x0000000104047892 */ /* 0x000fc8000f8ec0ff */
[----:B------:R-:W-:-:S11]  /*04b0*/  UISETP.NE.U32.AND UP2, UPT, UR4, 0x1, UPT ;  /* 0x000000010400788c */ /* 0x000fd6000bf45070 */
.L_x_8:
[----:B------:R-:W1:Y:S01]  /*04c0*/  SHFL.IDX PT, R2, R199, RZ, 0x1f ;  /* 0x00001fffc7027589 */ /* 0x000e6200000e0000 */
[----:B------:R-:W-:-:S04]  /*04d0*/  UISETP.NE.AND UP1, UPT, UR8, 0x2, UPT ;  /* 0x000000020800788c */ /* 0x000fc8000bf25270 */
[----:B------:R-:W-:Y:S01]  /*04e0*/  USEL UR6, URZ, 0x1, UP1 ;  /* 0x00000001ff067887 */ /* 0x000fe20008800000 */
[----:B-1----:R-:W-:-:S13]  /*04f0*/  ISETP.NE.AND P0, PT, R2, RZ, PT ;  /* 0x000000ff0200720c */ /* 0x002fda0003f05270 */
[----:B------:R-:W-:Y:S05]  /*0500*/  @P0 BRA `(.L_x_9) ;  /* 0x0000000000ac0947 */ /* 0x000fea0003800000 */
[----:B------:R-:W-:Y:S01]  /*0510*/  ELECT P0, URZ, PT ;  /* 0x0000000000ff782f */ /* 0x000fe20003800000 */
[----:B------:R-:W-:-:S12]  /*0520*/  BSSY.RECONVERGENT B0, `(.L_x_9) ;  /* 0x0000029000007945 */ /* 0x000fd80003800200 */
[----:B------:R-:W-:Y:S05]  /*0530*/  @!P0 BRA `(.L_x_10) ;  /* 0x00000000009c8947 */ /* 0x000fea0003800000 */
[----:B------:R-:W1:Y:S01]  /*0540*/  S2UR UR5, SR_CgaCtaId ;  /* 0x00000000000579c3 */ /* 0x000e620000008800 */
[----:B------:R-:W-:Y:S01]  /*0550*/  UMOV UR7, 0x400 ;  /* 0x0000040000077882 */ /* 0x000fe20000000000 */
[----:B------:R-:W-:Y:S02]  /*0560*/  UMOV UR4, 0x1 ;  /* 0x0000000100047882 */ /* 0x000fe40000000000 */
[----:B------:R-:W-:-:S04]  /*0570*/  UIADD3 UR10, UPT, UPT, -UR4, 0x100000, URZ ;  /* 0x00100000040a7890 */ /* 0x000fc8000fffe1ff */
[----:B------:R-:W-:Y:S02]  /*0580*/  USHF.L.U32 UR11, UR10, 0xb, URZ ;  /* 0x0000000b0a0b7899 */ /* 0x000fe400080006ff */
[----:B------:R-:W-:Y:S02]  /*0590*/  USHF.L.U32 UR10, UR10, 0x1, URZ ;  /* 0x000000010a0a7899 */ /* 0x000fe400080006ff */
[----:B-1----:R-:W-:Y:S01]  /*05a0*/  ULEA UR5, UR5, UR7, 0x18 ;  /* 0x0000000705057291 */ /* 0x002fe2000f8ec0ff */
[----:B------:R-:W1:Y:S11]  /*05b0*/  FENCE.VIEW.ASYNC.S ;  /* 0x00000000000073c6 */ /* 0x000e760000000000 */
[----:B-1----:R1:W4:Y:S01]  /*05c0*/  SYNCS.EXCH.64 URZ, [UR5], UR10 ;  /* 0x0000000a05ff75b2 */ /* 0x0023220008000100 */
[----:B------:R1:W1:Y:S01]  /*05d0*/  SYNCS.EXCH.64 URZ, [UR5+0x78], UR10 ;  /* 0x0000780a05ff75b2 */ /* 0x0002620008000100 */
        /* <DEDUP_REMOVED lines=28> */
[----:B----4-:R-:W-:Y:S01]  /*07a0*/  NOP ;  /* 0x0000000000007918 */ /* 0x010fe20000000000 */
.L_x_10:
[----:B-1----:R-:W-:Y:S05]  /*07b0*/  BSYNC.RECONVERGENT B0 ;  /* 0x0000000000007941 */ /* 0x002fea0003800200 */
.L_x_9:
[----:B------:R-:W1:Y:S01]  /*07c0*/  SHFL.IDX PT, R2, R199, RZ, 0x1f ;  /* 0x00001fffc7027589 */ /* 0x000e6200000e0000 */
[----:B------:R-:W-:Y:S01]  /*07d0*/  NOP ;  /* 0x0000000000007918 */ /* 0x000fe20000000000 */
[----:B-1----:R-:W-:-:S13]  /*07e0*/  ISETP.NE.AND P0, PT, R2, 0x1, PT ;  /* 0x000000010200780c */ /* 0x002fda0003f05270 */
[----:B------:R-:W-:Y:S05]  /*07f0*/  @P0 BRA `(.L_x_11) ;  /* 0x0000000000400947 */ /* 0x000fea0003800000 */
[----:B------:R-:W1:Y:S01]  /*0800*/  S2UR UR7, SR_CgaCtaId ;  /* 0x00000000000779c3 */ /* 0x000e620000008800 */
[----:B------:R-:W-:Y:S01]  /*0810*/  UMOV UR9, 0x400 ;  /* 0x0000040000097882 */ /* 0x000fe20000000000 */
[----:B------:R-:W-:Y:S01]  /*0820*/  UMOV UR5, 0x20 ;  /* 0x0000002000057882 */ /* 0x000fe20000000000 */
[----:B------:R-:W-:Y:S01]  /*0830*/  UMOV UR4, 0x80 ;  /* 0x0000008000047882 */ /* 0x000fe20000000000 */
[----:B------:R-:W-:-:S04]  /*0840*/  UIADD3 UR10, UPT, UPT, -UR5, 0x100000, URZ ;  /* 0x00100000050a7890 */ /* 0x000fc8000fffe1ff */
[----:B------:R-:W-:Y:S02]  /*0850*/  USHF.L.U32 UR11, UR10, 0xb, URZ ;  /* 0x0000000b0a0b7899 */ /* 0x000fe400080006ff */
[----:B------:R-:W-:Y:S02]  /*0860*/  USHF.L.U32 UR10, UR10, 0x1, URZ ;  /* 0x000000010a0a7899 */ /* 0x000fe400080006ff */
[----:B------:R-:W-:-:S04]  /*0870*/  UIADD3 UR4, UPT, UPT, -UR4, 0x100000, URZ ;  /* 0x0010000004047890 */ /* 0x000fc8000fffe1ff */
[----:B------:R-:W-:Y:S02]  /*0880*/  USHF.L.U32 UR5, UR4, 0xb, URZ ;  /* 0x0000000b04057899 */ /* 0x000fe400080006ff */
[----:B------:R-:W-:Y:S01]  /*0890*/  USHF.L.U32 UR4, UR4, 0x1, URZ ;  /* 0x0000000104047899 */ /* 0x000fe200080006ff */
[----:B------:R-:W-:Y:S01]  /*08a0*/  ELECT P0, URZ, PT ;  /* 0x0000000000ff782f */ /* 0x000fe20003800000 */
[----:B-1----:R-:W-:Y:S01]  /*08b0*/  ULEA UR7, UR7, UR9, 0x18 ;  /* 0x0000000907077291 */ /* 0x002fe2000f8ec0ff */
[----:B------:R-:W1:Y:S11]  /*08c0*/  FENCE.VIEW.ASYNC.S ;  /* 0x00000000000073c6 */ /* 0x000e760000000000 */
[----:B-1----:R1:W4:Y:S01]  /*08d0*/  SYNCS.EXCH.64 URZ, [UR7+0xf0], UR10 ;  /* 0x0000f00a07ff75b2 */ /* 0x0023220008000100 */
[----:B------:R1:W1:Y:S01]  /*08e0*/  SYNCS.EXCH.64 URZ, [UR7+0xf8], UR4 ;  /* 0x0000f80407ff75b2 */ /* 0x0002620008000100 */
[----:B------:R-:W-:Y:S01]  /*08f0*/  NOP ;  /* 0x0000000000007918 */ /* 0x000fe20000000000 */
.L_x_11:
[----:B------:R-:W2:Y:S01]  /*0900*/  SHFL.IDX PT, R2, R199, RZ, 0x1f ;  /* 0x00001fffc7027589 */ /* 0x000ea200000e0000 */
[----:B------:R-:W-:Y:S01]  /*0910*/  NOP ;  /* 0x0000000000007918 */ /* 0x000fe20000000000 */
[----:B--2---:R-:W-:-:S13]  /*0920*/  ISETP.NE.AND P0, PT, R2, 0x3, PT ;  /* 0x000000030200780c */ /* 0x004fda0003f05270 */
[----:B------:R-:W-:Y:S05]  /*0930*/  @P0 BRA `(.L_x_12) ;  /* 0x0000000000300947 */ /* 0x000fea0003800000 */
[----:B-1----:R-:W1:Y:S01]  /*0940*/  S2UR UR5, SR_CgaCtaId ;  /* 0x00000000000579c3 */ /* 0x002e620000008800 */
[----:B------:R-:W-:Y:S01]  /*0950*/  UMOV UR7, 0x400 ;  /* 0x0000040000077882 */ /* 0x000fe20000000000 */
[----:B------:R-:W-:Y:S01]  /*0960*/  UMOV UR4, 0x20 ;  /* 0x0000002000047882 */ /* 0x000fe20000000000 */
[----:B------:R-:W-:Y:S01]  /*0970*/  ELECT P0, URZ, PT ;  /* 0x0000000000ff782f */ /* 0x000fe20003800000 */
[----:B------:R-:W-:-:S04]  /*0980*/  UIADD3 UR10, UPT, UPT, -UR4, 0x100000, URZ ;  /* 0x00100000040a7890 */ /* 0x000fc8000fffe1ff */
[----:B------:R-:W-:Y:S02]  /*0990*/  USHF.L.U32 UR11, UR10, 0xb, URZ ;  /* 0x0000000b0a0b7899 */ /* 0x000fe400080006ff */
[----:B------:R-:W-:Y:S02]  /*09a0*/  USHF.L.U32 UR10, UR10, 0x1, URZ ;  /* 0x000000010a0a7899 */ /* 0x000fe400080006ff */
[----:B-1----:R-:W-:Y:S01]  /*09b0*/  ULEA UR5, UR5, UR7, 0x18 ;  /* 0x0000000705057291 */ /* 0x002fe2000f8ec0ff */
[----:B------:R-:W1:Y:S11]  /*09c0*/  FENCE.VIEW.ASYNC.S ;  /* 0x00000000000073c6 */ /* 0x000e760000000000 */
[----:B-1----:R2:W1:Y:S01]  /*09d0*/  SYNCS.EXCH.64 URZ, [UR5+0x100], UR10 ;  /* 0x0001000a05ff75b2 */ /* 0x0024620008000100 */
[----:B------:R2:W1:Y:S02]  /*09e0*/  SYNCS.EXCH.64 URZ, [UR5+0x108], UR10 ;  /* 0x0001080a05ff75b2 */ /* 0x0004640008000100 */
[----:B--2---:R-:W-:Y:S01]  /*09f0*/  NOP ;  /* 0x0000000000007918 */ /* 0x004fe20000000000 */
.L_x_12:
[----:B------:R-:W2:Y:S01]  /*0a00*/  SHFL.IDX PT, R2, R199, RZ, 0x1f ;  /* 0x00001fffc7027589 */ /* 0x000ea200000e0000 */
[----:B------:R-:W-:Y:S01]  /*0a10*/  NOP ;  /* 0x0000000000007918 */ /* 0x000fe20000000000 */
[----:B--2---:R-:W-:-:S13]  /*0a20*/  ISETP.NE.AND P0, PT, R2, 0x4, PT ;  /* 0x000000040200780c */ /* 0x004fda0003f05270 */
[----:B------:R-:W-:Y:S05]  /*0a30*/  @P0 BRA `(.L_x_13) ;  /* 0x00000000004c0947 */ /* 0x000fea0003800000 */
[----:B-1----:R-:W1:Y:S01]  /*0a40*/  S2UR UR5, SR_CgaCtaId ;  /* 0x00000000000579c3 */ /* 0x002e620000008800 */
[----:B------:R-:W-:Y:S01]  /*0a50*/  UMOV UR9, 0x100 ;  /* 0x0000010000097882 */ /* 0x000fe20000000000 */
[----:B------:R-:W-:Y:S01]  /*0a60*/  UMOV UR7, 0x400 ;  /* 0x0000040000077882 */ /* 0x000fe20000000000 */
[----:B------:R-:W-:Y:S01]  /*0a70*/  USEL UR9, UR9, 0xe0, UP2 ;  /* 0x000000e009097887 */ /* 0x000fe20009000000 */
[----:B------:R-:W-:Y:S01]  /*0a80*/  UMOV UR4, 0x1 ;  /* 0x0000000100047882 */ /* 0x000fe20000000000 */
[----:B------:R-:W-:Y:S01]  /*0a90*/  ELECT P0, URZ, PT ;  /* 0x0000000000ff782f */ /* 0x000fe20003800000 */
[----:B------:R-:W-:-:S04]  /*0aa0*/  UIADD3 UR10, UPT, UPT, -UR4, 0x100000, URZ ;  /* 0x00100000040a7890 */ /* 0x000fc8000fffe1ff */
[----:B------:R-:W-:Y:S02]  /*0ab0*/  USHF.L.U32 UR11, UR10, 0xb, URZ ;  /* 0x0000000b0a0b7899 */ /* 0x000fe400080006ff */
[----:B------:R-:W-:Y:S02]  /*0ac0*/  USHF.L.U32 UR10, UR10, 0x1, URZ ;  /* 0x000000010a0a7899 */ /* 0x000fe400080006ff */
[----:B------:R-:W-:-:S04]  /*0ad0*/  UIADD3 UR12, UPT, UPT, -UR9, 0x100000, URZ ;  /* 0x00100000090c7890 */ /* 0x000fc8000fffe1ff */
[----:B------:R-:W-:Y:S02]  /*0ae0*/  USHF.L.U32 UR13, UR12, 0xb, URZ ;  /* 0x0000000b0c0d7899 */ /* 0x000fe400080006ff */
[----:B------:R-:W-:Y:S02]  /*0af0*/  USHF.L.U32 UR12, UR12, 0x1, URZ ;  /* 0x000000010c0c7899 */ /* 0x000fe400080006ff */
[----:B-1----:R-:W-:Y:S01]  /*0b00*/  ULEA UR5, UR5, UR7, 0x18 ;  /* 0x0000000705057291 */ /* 0x002fe2000f8ec0ff */
[----:B------:R-:W1:Y:S11]  /*0b10*/  FENCE.VIEW.ASYNC.S ;  /* 0x00000000000073c6 */ /* 0x000e760000000000 */
[----:B-1----:R2:W1:Y:S01]  /*0b20*/  SYNCS.EXCH.64 URZ, [UR5+0x110], UR10 ;  /* 0x0001100a05ff75b2 */ /* 0x0024620008000100 */
[----:B------:R2:W1:Y:S01]  /*0b30*/  SYNCS.EXCH.64 URZ, [UR5+0x120], UR12 ;  /* 0x0001200c05ff75b2 */ /* 0x0004620008000100 */
[----:B------:R2:W1:Y:S01]  /*0b40*/  SYNCS.EXCH.64 URZ, [UR5+0x118], UR10 ;  /* 0x0001180a05ff75b2 */ /* 0x0004620008000100 */
[----:B------:R2:W1:Y:S02]  /*0b50*/  SYNCS.EXCH.64 URZ, [UR5+0x128], UR12 ;  /* 0x0001280c05ff75b2 */ /* 0x0004640008000100 */
[----:B--2---:R-:W-:Y:S01]  /*0b60*/  NOP ;  /* 0x0000000000007918 */ /* 0x004fe20000000000 */
.L_x_13:
[----:B------:R-:W2:Y:S01]  /*0b70*/  SHFL.IDX PT, R2, R199, RZ, 0x1f ;  /* 0x00001fffc7027589 */ /* 0x000ea200000e0000 */
[----:B------:R-:W-:Y:S01]  /*0b80*/  NOP ;  /* 0x0000000000007918 */ /* 0x000fe20000000000 */
[----:B--2---:R-:W-:-:S13]  /*0b90*/  ISETP.NE.AND P0, PT, R2, 0x5, PT ;  /* 0x000000050200780c */ /* 0x004fda0003f05270 */
[----:B------:R-:W-:Y:S05]  /*0ba0*/  @P0 BRA `(.L_x_14) ;  /* 0x0000000000580947 */ /* 0x000fea0003800000 */
[----:B-1----:R-:W1:Y:S01]  /*0bb0*/  S2UR UR7, SR_CgaCtaId ;  /* 0x00000000000779c3 */ /* 0x002e620000008800 */
        /* <DEDUP_REMOVED lines=12> */
[----:B-1----:R2:W1:Y:S01]  /*0c80*/  SYNCS.EXCH.64 URZ, [UR7+0x130], UR10 ;  /* 0x0001300a07ff75b2 */ /* 0x0024620008000100 */
[----:B------:R2:W1:Y:S01]  /*0c90*/  SYNCS.EXCH.64 URZ, [UR7+0x150], UR4 ;  /* 0x0001500407ff75b2 */ /* 0x0004620008000100 */
[----:B------:R2:W1:Y:S01]  /*0ca0*/  SYNCS.EXCH.64 URZ, [UR7+0x138], UR10 ;  /* 0x0001380a07ff75b2 */ /* 0x0004620008000100 */
[----:B------:R2:W1:Y:S01]  /*0cb0*/  SYNCS.EXCH.64 URZ, [UR7+0x158], UR4 ;  /* 0x0001580407ff75b2 */ /* 0x0004620008000100 */
[----:B------:R2:W1:Y:S01]  /*0cc0*/  SYNCS.EXCH.64 URZ, [UR7+0x140], UR10 ;  /* 0x0001400a07ff75b2 */ /* 0x0004620008000100 */
[----:B------:R2:W1:Y:S01]  /*0cd0*/  SYNCS.EXCH.64 URZ, [UR7+0x160], UR4 ;  /* 0x0001600407ff75b2 */ /* 0x0004620008000100 */
[----:B------:R2:W1:Y:S01]  /*0ce0*/  SYNCS.EXCH.64 URZ, [UR7+0x148], UR10 ;  /* 0x0001480a07ff75b2 */ /* 0x0004620008000100 */
[----:B------:R2:W1:Y:S02]  /*0cf0*/  SYNCS.EXCH.64 URZ, [UR7+0x168], UR4 ;  /* 0x0001680407ff75b2 */ /* 0x0004640008000100 */
[----:B--2---:R-:W-:Y:S01]  /*0d00*/  NOP ;  /* 0x0000000000007918 */ /* 0x004fe20000000000 */
.L_x_14:
        /* <DEDUP_REMOVED lines=18> */
.L_x_15:
[----:B-1----:R-:W1:Y:S01]  /*0e30*/  S2UR UR5, SR_CTAID.X ;  /* 0x00000000000579c3 */ /* 0x002e620000002500 */
[----:B------:R-:W-:-:S05]  /*0e40*/  CS2R.32 R195, SR_CgaSize ;  /* 0x0000000000c37805 */ /* 0x000fca0000008a00 */
[----:B------:R-:W-:-:S05]  /*0e50*/  IMAD R195, R195, -0xa0, RZ ;  /* 0xffffff60c3c37824 */ /* 0x000fca00078e02ff */
[----:B------:R-:W-:-:S14]  /*0e60*/  R2UR UR9, R195 ;  /* 0x00000000c30972ca */ /* 0x000fdc00000e0000 */
[----:B------:R-:W2:Y:S01]  /*0e70*/  LDCU UR9, c[0x0][UR9+0x2b0] ;  /* 0x00005600090977ac */ /* 0x000ea20008000800 */
[----:B------:R-:W-:Y:S01]  /*0e80*/  NOP ;  /* 0x0000000000007918 */ /* 0x000fe20000000000 */
[----:B------:R-:W-:-:S05]  /*0e90*/  CS2R.32 R195, SR_CgaSize ;  /* 0x0000000000c37805 */ /* 0x000fca0000008a00 */
[----:B------:R-:W-:-:S05]  /*0ea0*/  IMAD R195, R195, -0xa0, RZ ;  /* 0xffffff60c3c37824 */ /* 0x000fca00078e02ff */
[----:B------:R-:W-:-:S14]  /*0eb0*/  R2UR UR7, R195 ;  /* 0x00000000c30772ca */ /* 0x000fdc00000e0000 */
[----:B------:R-:W3:Y:S01]  /*0ec0*/  LDCU UR7, c[0x0][UR7+0x2b4] ;  /* 0x00005680070777ac */ /* 0x000ee20008000800 */
[----:B------:R-:W4:Y:S08]  /*0ed0*/  S2UR UR4, SR_CTAID.Y ;  /* 0x00000000000479c3 */ /* 0x000f300000002600 */
[----:B------:R-:W3:Y:S01]  /*0ee0*/  LDC R9, c[0x0][0xb24] ;  /* 0x0002c900ff097b82 */ /* 0x000ee20000000800 */
[----:B-1----:R-:W-:-:S02]  /*0ef0*/  I2FP.F32.U32 R5, UR5 ;  /* 0x0000000500057c45 */ /* 0x002fc40008201000 */
[----:B------:R-:W-:-:S05]  /*0f00*/  CS2R.32 R3, SR_CgaSize ;  /* 0x0000000000037805 */ /* 0x000fca0000008a00 */
[----:B------:R-:W-:-:S06]  /*0f10*/  IMAD R3, R3, -0xa0, RZ ;  /* 0xffffff6003037824 */ /* 0x000fcc00078e02ff */
[----:B------:R-:W1:Y:S01]  /*0f20*/  LDC R3, c[0x0][R3+0x2a0] ;  /* 0x0000a80003037b82 */ /* 0x000e620000000800 */
[----:B------:R-:W-:Y:S01]  /*0f30*/  MOV R195, UR5 ;  /* 0x0000000500c37c02 */ /* 0x000fe20008000f00 */
[----:B--2---:R-:W-:Y:S01]  /*0f40*/  FMUL R5, R5, UR9 ;  /* 0x0000000905057c20 */ /* 0x004fe20008400000 */
[----:B----4-:R-:W-:Y:S02]  /*0f50*/  I2FP.F32.U32 R4, UR4 ;  /* 0x0000000400047c45 */ /* 0x010fe40008201000 */
[----:B------:R-:W-:-:S05]  /*0f60*/  CS2R.32 R2, SR_CgaSize ;  /* 0x0000000000027805 */ /* 0x000fca0000008a00 */
[----:B------:R-:W-:-:S06]  /*0f70*/  IMAD R2, R2, -0xa0, RZ ;  /* 0xffffff6002027824 */ /* 0x000fcc00078e02ff */
[----:B------:R-:W2:Y:S01]  /*0f80*/  LDC R2, c[0x0][R2+0x2a4] ;  /* 0x0000a90002027b82 */ /* 0x000ea20000000800 */
[----:B------:R-:W4:Y:S01]  /*0f90*/  F2I.U32.TRUNC.NTZ R192, R5 ;  /* 0x0000000500c07305 */ /* 0x000f22000020f000 */
[----:B------:R-:W-:Y:S01]  /*0fa0*/  MOV R193, UR4 ;  /* 0x0000000400c17c02 */ /* 0x000fe20008000f00 */
[----:B---3--:R-:W-:-:S05]  /*0fb0*/  FMUL R4, R4, UR7 ;  /* 0x0000000704047c20 */ /* 0x008fca0008400000 */
[----:B------:R-:W-:Y:S01]  /*0fc0*/  BAR.SYNC.DEFER_BLOCKING 0x0 ;  /* 0x0000000000007b1d */ /* 0x000fe20000010000 */
[----:B------:R-:W-:-:S05]  /*0fd0*/  ISETP.GE.AND P0, PT, R9, 0x1, PT ;  /* 0x000000010900780c */ /* 0x000fca0003f06270 */
[----:B------:R-:W3:Y:S02]  /*0fe0*/  F2I.U32.TRUNC.NTZ R177, R4 ;  /* 0x0000000400b17305 */ /* 0x000ee4000020f000 */
[----:B------:R-:W2:Y:S01]  /*0ff0*/  S2UR UR36, SR_CTAID.Z ;  /* 0x00000000002479c3 */ /* 0x000ea20000002700 */
[----:B----4-:R-:W-:-:S05]  /*1000*/  IADD3 R192, PT, PT, -R192, RZ, RZ ;  /* 0x000000ffc0c07210 */ /* 0x010fca0007ffe1ff */
[----:B-1----:R-:W-:Y:S01]  /*1010*/  IMAD R192, R3, R192, UR5 ;  /* 0x0000000503c07e24 */ /* 0x002fe2000f8e02c0 */
[----:B---3--:R-:W-:-:S05]  /*1020*/  IADD3 R177, PT, PT, -R177, RZ, RZ ;  /* 0x000000ffb1b17210 */ /* 0x008fca0007ffe1ff */
[----:B--2---:R-:W-:Y:S01]  /*1030*/  IMAD R177, R2, R177, UR4 ;  /* 0x0000000402b17e24 */ /* 0x004fe2000f8e02b1 */
[----:B------:R-:W-:Y:S06]  /*1040*/  @!P0 BRA `(.L_x_16) ;  /* 0x0000000000b88947 */ /* 0x000fec0003800000 */
[----:B------:R-:W1:Y:S01]  /*1050*/  LDC.64 R4, c[0x0][0xb18] ;  /* 0x0002c600ff047b82 */ /* 0x000e620000000a00 */
[----:B------:R-:W-:-:S07]  /*1060*/  ISETP.NE.AND P0, PT, R9, 0x1, PT ;  /* 0x000000010900780c */ /* 0x000fce0003f05270 */
[----:B------:R-:W2:Y:S08]  /*1070*/  LDC R10, c[0x0][0xb0c] ;  /* 0x0002c300ff0a7b82 */ /* 0x000eb00000000800 */
[----:B------:R-:W3:Y:S08]  /*1080*/  LDC R11, c[0x0][0x370] ;  /* 0x0000dc00ff0b7b82 */ /* 0x000ef00000000800 */
[----:B------:R-:W4:Y:S01]  /*1090*/  LDC R12, c[0x0][0x374] ;  /* 0x0000dd00ff0c7b82 */ /* 0x000f220000000800 */
[----:B-1----:R-:W-:-:S07]  /*10a0*/  ISETP.NE.AND P1, PT, R4, 0x1, PT ;  /* 0x000000010400780c */ /* 0x002fce0003f25270 */
[----:B------:R-:W3:Y:S01]  /*10b0*/  LDC.64 R6, c[0x0][0xb10] ;  /* 0x0002c400ff067b82 */ /* 0x000ee20000000a00 */
[----:B--2---:R-:W-:-:S07]  /*10c0*/  ISETP.NE.AND P2, PT, R10, 0x1, PT ;  /* 0x000000010a00780c */ /* 0x004fce0003f45270 */
[----:B------:R-:W1:Y:S08]  /*10d0*/  LDC R8, c[0x0][0xb20] ;  /* 0x0002c800ff087b82 */ /* 0x000e700000000800 */
[----:B------:R-:W2:Y:S01]  /*10e0*/  LDC.64 R2, c[0x0][0xb28] ;  /* 0x0002ca00ff027b82 */ /* 0x000ea20000000a00 */
[----:B----4-:R-:W-:-:S04]  /*10f0*/  IMAD.HI.U32 R13, R12, R5, RZ ;  /* 0x000000050c0d7227 */ /* 0x010fc800078e00ff */
[----:B------:R-:W-:-:S04]  /*1100*/  IMAD.HI.U32 R5, R193, R5, RZ ;  /* 0x00000005c1057227 */ /* 0x000fc800078e00ff */
[----:B---3--:R-:W-:-:S04]  /*1110*/  IMAD.HI.U32 R14, R11, R6, RZ ;  /* 0x000000060b0e7227 */ /* 0x008fc800078e00ff */
[----:B------:R-:W-:Y:S01]  /*1120*/  IMAD.HI.U32 R16, R195, R6, RZ ;  /* 0x00000006c3107227 */ /* 0x000fe200078e00ff */
[-C--:B------:R-:W-:Y:S02]  /*1130*/  @P2 SHF.R.U32.HI R11, RZ, R7.reuse, R14 ;  /* 0x00000007ff0b2219 */ /* 0x080fe4000001160e */
[-C--:B-1----:R-:W-:Y:S02]  /*1140*/  @P1 SHF.R.U32.HI R12, RZ, R8.reuse, R13 ;  /* 0x00000008ff0c1219 */ /* 0x082fe4000001160d */
[----:B------:R-:W-:Y:S02]  /*1150*/  SHF.R.U32.HI R8, RZ, R8, R5 ;  /* 0x00000008ff087219 */ /* 0x000fe40000011605 */
[----:B------:R-:W-:Y:S02]  /*1160*/  SHF.R.U32.HI R16, RZ, R7, R16 ;  /* 0x00000007ff107219 */ /* 0x000fe40000011610 */
[----:B------:R-:W-:Y:S01]  /*1170*/  SEL R5, R193, R8, !P1 ;  /* 0x00000008c1057207 */ /* 0x000fe20004800000 */
[----:B--2---:R-:W-:Y:S01]  /*1180*/  IMAD.HI.U32 R14, R12, R2, RZ ;  /* 0x000000020c0e7227 */ /* 0x004fe200078e00ff */
[----:B------:R-:W-:-:S03]  /*1190*/  SEL R7, R195, R16, !P2 ;  /* 0x00000010c3077207 */ /* 0x000fc60005000000 */
[----:B------:R-:W-:Y:S01]  /*11a0*/  IMAD.HI.U32 R6, R11, R2, RZ ;  /* 0x000000020b067227 */ /* 0x000fe200078e00ff */
[----:B------:R-:W-:-:S04]  /*11b0*/  @P0 SHF.R.U32.HI R12, RZ, R3, R14 ;  /* 0x00000003ff0c0219 */ /* 0x000fc8000001160e */
[----:B------:R-:W-:Y:S01]  /*11c0*/  @P0 SHF.R.U32.HI R11, RZ, R3, R6 ;  /* 0x00000003ff0b0219 */ /* 0x000fe20000011606 */
[----:B------:R-:W-:-:S04]  /*11d0*/  IMAD R12, R12, R9, RZ ;  /* 0x000000090c0c7224 */ /* 0x000fc800078e02ff */
[----:B------:R-:W-:Y:S01]  /*11e0*/  IMAD R6, R11, R9, RZ ;  /* 0x000000090b067224 */ /* 0x000fe200078e02ff */
[----:B------:R-:W-:-:S04]  /*11f0*/  ISETP.GE.AND P1, PT, R5, R12, PT ;  /* 0x0000000c0500720c */ /* 0x000fc80003f26270 */
[----:B------:R-:W-:Y:S01]  /*1200*/  ISETP.GE.OR P1, PT, R7, R6, P1 ;  /* 0x000000060700720c */ /* 0x000fe20000f26670 */
[----:B------:R-:W-:-:S05]  /*1210*/  IMAD.HI.U32 R6, R5, R2, RZ ;  /* 0x0000000205067227 */ /* 0x000fca00078e00ff */
[----:B------:R-:W-:-:S04]  /*1220*/  SHF.R.U32.HI R6, RZ, R3, R6 ;  /* 0x00000003ff067219 */ /* 0x000fc80000011606 */
[----:B------:R-:W-:-:S03]  /*1230*/  SEL R6, R5, R6, !P0 ;  /* 0x0000000605067207 */ /* 0x000fc60004000000 */
[----:B------:R-:W-:Y:S01]  /*1240*/  @!P1 IMAD.HI.U32 R8, R7, R2, RZ ;  /* 0x0000000207089227 */ /* 0x000fe200078e00ff */
[----:B------:R-:W-:-:S04]  /*1250*/  IADD3 R2, PT, PT, -R6, RZ, RZ ;  /* 0x000000ff06027210 */ /* 0x000fc80007ffe1ff */
[----:B------:R-:W-:Y:S01]  /*1260*/  @!P1 SHF.R.U32.HI R8, RZ, R3, R8 ;  /* 0x00000003ff089219 */ /* 0x000fe20000011608 */
[----:B------:R-:W-:-:S03]  /*1270*/  IMAD R2, R9, R2, R5 ;  /* 0x0000000209027224 */ /* 0x000fc600078e0205 */
[----:B------:R-:W-:Y:S02]  /*1280*/  @!P1 SEL R3, R7, R8, !P0 ;  /* 0x0000000807039207 */ /* 0x000fe40004000000 */
[----:B------:R-:W-:-:S03]  /*1290*/  IADD3 R8, PT, PT, -R5, RZ, RZ ;  /* 0x000000ff05087210 */ /* 0x000fc60007ffe1ff */
[--C-:B------:R-:W-:Y:S02]  /*12a0*/  @!P1 IMAD.IADD R6, R6, 0x1, -R3.reuse ;  /* 0x0000000106069824 */ /* 0x100fe400078e0a03 */
[----:B------:R-:W-:Y:S01]  /*12b0*/  @!P1 IMAD R3, R2, R11, R3 ;  /* 0x0000000b02039224 */ /* 0x000fe200078e0203 */
[----:B------:R-:W-:Y:S01]  /*12c0*/  IADD3 R2, PT, PT, -R7, RZ, RZ ;  /* 0x000000ff07027210 */ /* 0x000fe20007ffe1ff */
[----:B------:R-:W-:Y:S02]  /*12d0*/  @!P1 IMAD R5, R6, R9, R7 ;  /* 0x0000000906059224 */ /* 0x000fe400078e0207 */
[----:B------:R-:W-:Y:S02]  /*12e0*/  IMAD R8, R4, R8, R193 ;  /* 0x0000000804087224 */ /* 0x000fe400078e02c1 */
[----:B------:R-:W-:Y:S02]  /*12f0*/  @!P1 IMAD.MOV.U32 R7, RZ, RZ, R3 ;  /* 0x000000ffff079224 */ /* 0x000fe400078e0003 */
[----:B------:R-:W-:-:S02]  /*1300*/  IMAD R2, R10, R2, R195 ;  /* 0x000000020a027224 */ /* 0x000fc400078e02c3 */
[----:B------:R-:W-:Y:S02]  /*1310*/  IMAD R193, R5, R4, R8 ;  /* 0x0000000405c17224 */ /* 0x000fe400078e0208 */
[----:B------:R-:W-:Y:S02]  /*1320*/  IMAD R195, R7, R10, R2 ;  /* 0x0000000a07c37224 */ /* 0x000fe400078e0202 */
.L_x_16:
[----:B------:R-:W1:Y:S01]  /*1330*/  LDCU UR4, c[0x0][0xb30] ;  /* 0x00016600ff0477ac */ /* 0x000e620008000800 */
[----:B------:R-:W2:Y:S08]  /*1340*/  S2UR UR37, SR_CgaCtaId ;  /* 0x00000000002579c3 */ /* 0x000eb00000008800 */
[----:B------:R-:W3:Y:S01]  /*1350*/  LDC R92, c[0x0][0xb24] ;  /* 0x0002c900ff5c7b82 */ /* 0x000ee20000000800 */
[----:B-1----:R-:W-:-:S09]  /*1360*/  UISETP.NE.AND UP1, UPT, UR4, 0x1, UPT ;  /* 0x000000010400788c */ /* 0x002fd2000bf25270 */
[----:B--2---:R-:W-:Y:S05]  /*1370*/  BRA.U UP1, `(.L_x_17) ;  /* 0x0000000101407547 */ /* 0x004fea000b800000 */
[----:B------:R-:W1:Y:S08]  /*1380*/  LDC.64 R4, c[0x0][0xb10] ;  /* 0x0002c400ff047b82 */ /* 0x000e700000000a00 */
[----:B------:R-:W2:Y:S08]  /*1390*/  LDC.64 R2, c[0x0][0xb18] ;  /* 0x0002c600ff027b82 */ /* 0x000eb00000000a00 */
[----:B------:R-:W4:Y:S08]  /*13a0*/  LDC R6, c[0x0][0xb20] ;  /* 0x0002c800ff067b82 */ /* 0x000f300000000800 */
[----:B------:R-:W3:Y:S01]  /*13b0*/  LDC R8, c[0x0][0xb0c] ;  /* 0x0002c300ff087b82 */ /* 0x000ee20000000800 */
[----:B-1----:R-:W-:-:S05]  /*13c0*/  IMAD.HI.U32 R4, R195, R4, RZ ;  /* 0x00000004c3047227 */ /* 0x002fca00078e00ff */
[----:B------:R-:W-:Y:S01]  /*13d0*/  SHF.R.U32.HI R4, RZ, R5, R4 ;  /* 0x00000005ff047219 */ /* 0x000fe20000011604 */
[----:B--2---:R-:W-:Y:S01]  /*13e0*/  IMAD.HI.U32 R3, R193, R3, RZ ;  /* 0x00000003c1037227 */ /* 0x004fe200078e00ff */
[----:B------:R-:W-:-:S04]  /*13f0*/  ISETP.NE.AND P0, PT, R2, 0x1, PT ;  /* 0x000000010200780c */ /* 0x000fc80003f05270 */
[----:B----4-:R-:W-:-:S04]  /*1400*/  SHF.R.U32.HI R6, RZ, R6, R3 ;  /* 0x00000006ff067219 */ /* 0x010fc80000011603 */
[----:B------:R-:W-:Y:S02]  /*1410*/  SEL R3, R193, R6, !P0 ;  /* 0x00000006c1037207 */ /* 0x000fe40004000000 */
[----:B---3--:R-:W-:-:S04]  /*1420*/  ISETP.NE.AND P1, PT, R8, 0x1, PT ;  /* 0x000000010800780c */ /* 0x008fc80003f25270 */
[----:B------:R-:W-:-:S05]  /*1430*/  SEL R4, R195, R4, !P1 ;  /* 0x00000004c3047207 */ /* 0x000fca0004800000 */
[----:B------:R-:W-:Y:S02]  /*1440*/  IMAD.IADD R5, R3, 0x1, -R4 ;  /* 0x0000000103057824 */ /* 0x000fe400078e0a04 */
[----:B------:R-:W-:Y:S02]  /*1450*/  IMAD.IADD R3, R4, 0x1, -R3 ;  /* 0x0000000104037824 */ /* 0x000fe400078e0a03 */
[----:B------:R-:W-:Y:S02]  /*1460*/  IMAD R195, R5, R8, R195 ;  /* 0x0000000805c37224 */ /* 0x000fe400078e02c3 */
[----:B------:R-:W-:Y:S02]  /*1470*/  IMAD R193, R3, R2, R193 ;  /* 0x0000000203c17224 */ /* 0x000fe400078e02c1 */
.L_x_17:
[----:B------:R-:W-:Y:S01]  /*1480*/  BAR.SYNC.DEFER_BLOCKING 0x0 ;  /* 0x0000000000007b1d */ /* 0x000fe20000010000 */
[----:B------:R-:W-:Y:S01]  /*1490*/  UISETP.NE.AND UP1, UPT, UR8, 0x2, UPT ;  /* 0x000000020800788c */ /* 0x000fe2000bf25270 */
[----:B------:R-:W-:Y:S02]  /*14a0*/  ISETP.NE.OR P5, PT, R0, 0x2, !P5 ;  /* 0x000000020000780c */ /* 0x000fe40006fa5670 */
[----:B------:R-:W-:-:S06]  /*14b0*/  LOP3.LUT R0, R205, 0x1f, RZ, 0xc0, !PT ;  /* 0x0000001fcd007812 */ /* 0x000fcc00078ec0ff */
[----:B------:R-:W-:Y:S05]  /*14c0*/  BRA.U UP1, `(.L_x_18) ;  /* 0x0000001501e87547 */ /* 0x000fea000b800000 */
[----:B------:R-:W1:Y:S01]  /*14d0*/  LDCU UR15, c[0x0][0x38c] ;  /* 0x00007180ff0f77ac */ /* 0x000e620008000800 */
[----:B------:R-:W2:Y:S01]  /*14e0*/  LDC R9, c[0x0][0x370] ;  /* 0x0000dc00ff097b82 */ /* 0x000ea20000000800 */
[----:B------:R-:W-:Y:S01]  /*14f0*/  PLOP3.LUT P1, PT, PT, PT, UP2, 0x80, 0x8 ;  /* 0x000000000008781c */ /* 0x000fe20003f2f028 */
[----:B------:R-:W-:Y:S01]  /*1500*/  IMAD.MOV.U32 R15, RZ, RZ, 0x1 ;  /* 0x00000001ff0f7424 */ /* 0x000fe200078e00ff */
[----:B------:R-:W-:Y:S01]  /*1510*/  ISETP.EQ.OR P4, PT, R0, RZ, P5 ;  /* 0x000000ff0000720c */ /* 0x000fe20002f82670 */
[----:B------:R-:W-:Y:S01]  /*1520*/  IMAD.MOV.U32 R14, RZ, RZ, RZ ;  /* 0x000000ffff0e7224 */ /* 0x000fe200078e00ff */
[----:B------:R-:W-:Y:S02]  /*1530*/  PLOP3.LUT P1, PT, P1, PT, PT, 0x8, 0x80 ;  /* 0x000000000080781c */ /* 0x000fe40000f2e170 */
[----:B------:R-:W-:Y:S01]  /*1540*/  CS2R R12, SRZ ;  /* 0x00000000000c7805 */ /* 0x000fe2000001ff00 */
[----:B------:R-:W-:Y:S01]  /*1550*/  IMAD.MOV.U32 R10, RZ, RZ, 0x1 ;  /* 0x00000001ff0a7424 */ /* 0x000fe200078e00ff */
[----:B------:R-:W4:Y:S01]  /*1560*/  LDC R8, c[0x0][0x374] ;  /* 0x0000dd00ff087b82 */ /* 0x000f220000000800 */
[----:B------:R-:W2:Y:S01]  /*1570*/  LDCU.64 UR24, c[0x0][0x348] ;  /* 0x00006900ff1877ac */ /* 0x000ea20008000a00 */
[----:B------:R-:W-:Y:S01]  /*1580*/  UMOV UR13, URZ ;  /* 0x000000ff000d7c82 */ /* 0x000fe20008000000 */
[----:B-1----:R-:W-:-:S04]  /*1590*/  UIADD3 UR5, UPT, UPT, UR15, 0x3f, URZ ;  /* 0x0000003f0f057890 */ /* 0x002fc8000fffe0ff */
[----:B------:R-:W-:-:S04]  /*15a0*/  USHF.R.S32.HI UR4, URZ, 0x1f, UR5 ;  /* 0x0000001fff047899 */ /* 0x000fc80008011405 */
[----:B------:R-:W-:-:S04]  /*15b0*/  ULEA.HI UR4, UR4, UR5, URZ, 0x6 ;  /* 0x0000000504047291 */ /* 0x000fc8000f8f30ff */
[----:B------:R-:W-:Y:S02]  /*15c0*/  USHF.R.S32.HI UR22, URZ, 0x6, UR4 ;  /* 0x00000006ff167899 */ /* 0x000fe40008011404 */
[----:B------:R-:W-:Y:S02]  /*15d0*/  UIADD3 UR4, UPT, UPT, UR15, -0x1, URZ ;  /* 0xffffffff0f047890 */ /* 0x000fe4000fffe0ff */
[----:B------:R-:W-:Y:S02]  /*15e0*/  UISETP.LT.U32.AND UP0, UPT, UR22, 0xf, UPT ;  /* 0x0000000f1600788c */ /* 0x000fe4000bf01070 */
[----:B------:R-:W-:Y:S02]  /*15f0*/  UISETP.GE.U32.AND UP1, UPT, UR4, -0x7f, UPT ;  /* 0xffffff810400788c */ /* 0x000fe4000bf26070 */
[----:B------:R-:W-:Y:S02]  /*1600*/  USEL UR21, UR22, 0xf, UP0 ;  /* 0x0000000f16157887 */ /* 0x000fe40008000000 */
[----:B------:R-:W-:-:S02]  /*1610*/  UIADD3 UR15, UPT, UPT, UR15, 0x7e, URZ ;  /* 0x0000007e0f0f7890 */ /* 0x000fc4000fffe0ff */
[----:B------:R-:W-:Y:S02]  /*1620*/  UIADD3 UR7, UPT, UPT, UR21, -0x1, URZ ;  /* 0xffffffff15077890 */ /* 0x000fe4000fffe0ff */
[----:B------:R-:W-:-:S03]  /*1630*/  UIADD3 UR14, UPT, UPT, UR22, -UR21, URZ ;  /* 0x80000015160e7290 */ /* 0x000fc6000fffe0ff */
[----:B------:R-:W-:-:S04]  /*1640*/  @UP1 UIADD3 UR7, UPT, UPT, UR21, URZ, URZ ;  /* 0x000000ff15071290 */ /* 0x000fc8000fffe0ff */
[----:B--2---:R-:W-:-:S12]  /*1650*/  UIADD3 UR7, UPT, UPT, UR7, 0x1, URZ ;  /* 0x0000000107077890 */ /* 0x004fd8000fffe0ff */
.L_x_36:
[----:B------:R-:W-:Y:S01]  /*1660*/  UISETP.NE.AND UP0, UPT, UR37, URZ, UPT ;  /* 0x000000ff2500728c */ /* 0x000fe2000bf05270 */
[----:B------:R-:W1:Y:S08]  /*1670*/  S2UR UR37, SR_CgaCtaId ;  /* 0x00000000002579c3 */ /* 0x000e700000008800 */
[----:B------:R-:W-:Y:S05]  /*1680*/  BRA.U UP0, `(.L_x_19) ;  /* 0x0000000100347547 */ /* 0x000fea000b800000 */
[----:B------:R-:W2:Y:S01]  /*1690*/  S2R R2, SR_CgaCtaId ;  /* 0x0000000000027919 */ /* 0x000ea20000008800 */
[----:B------:R-:W-:-:S04]  /*16a0*/  MOV R3, 0x400 ;  /* 0x0000040000037802 */ /* 0x000fc80000000f00 */
[----:B--2---:R-:W-:Y:S02]  /*16b0*/  LEA R3, R2, R3, 0x18 ;  /* 0x0000000302037211 */ /* 0x004fe400078ec0ff */
[----:B------:R-:W-:-:S03]  /*16c0*/  SHF.L.U32 R2, R10, 0x1f, RZ ;  /* 0x0000001f0a027819 */ /* 0x000fc600000006ff */
[----:B------:R-:W-:-:S04]  /*16d0*/  IMAD R3, R12, 0x8, R3 ;  /* 0x000000080c037824 */ /* 0x000fc800078e0203 */
[----:B------:R-:W2:Y:S02]  /*16e0*/  SYNCS.PHASECHK.TRANS64.TRYWAIT P0, [R3+URZ+0x180], R2 ;  /* 0x00018002030075a7 */ /* 0x000ea400080011ff */
[----:B--2---:R-:W-:Y:S05]  /*16f0*/  @!P0 BRA `(.L_x_20) ;  /* 0x0000006000cc8947 */ /* 0x004fea0003800000 */
.L_x_106:
[----:B------:R-:W-:Y:S01]  /*1700*/  VIADD R12, R12, 0x1 ;  /* 0x000000010c0c7836 */ /* 0x000fe20000000000 */
[----:B------:R2:W-:Y:S04]  /*1710*/  SYNCS.ARRIVE.TRANS64.A1T0 RZ, [R3+URZ+0x170], RZ ;  /* 0x000170ff03ff79a7 */ /* 0x0005e800081000ff */
[----:B------:R-:W-:-:S04]  /*1720*/  ISETP.NE.AND P0, PT, R12, 0x2, PT ;  /* 0x000000020c00780c */ /* 0x000fc80003f05270 */
[----:B------:R-:W-:Y:S02]  /*1730*/  SEL R12, R12, RZ, P0 ;  /* 0x000000ff0c0c7207 */ /* 0x000fe40000000000 */
[----:B--2---:R-:W-:-:S04]  /*1740*/  SEL R3, RZ, 0x1, P0 ;  /* 0x00000001ff037807 */ /* 0x004fc80000000000 */
[----:B------:R-:W-:-:S07]  /*1750*/  LOP3.LUT R10, R10, R3, RZ, 0x3c, !PT ;  /* 0x000000030a0a7212 */ /* 0x000fce00078e3cff */
.L_x_19:
[----:B------:R-:W-:Y:S01]  /*1760*/  UMOV UR4, 0x400 ;  /* 0x0000040000047882 */ /* 0x000fe20000000000 */
[----:B------:R-:W-:Y:S01]  /*1770*/  SHF.L.U32 R2, R15, 0x1f, RZ ;  /* 0x0000001f0f027819 */ /* 0x000fe200000006ff */
[----:B-1----:R-:W-:Y:S01]  /*1780*/  ULEA UR4, UR37, UR4, 0x18 ;  /* 0x0000000425047291 */ /* 0x002fe2000f8ec0ff */
[----:B------:R-:W-:Y:S01]  /*1790*/  R2UR UR35, R195 ;  /* 0x00000000c32372ca */ /* 0x000fe200000e0000 */
[----:B------:R-:W-:Y:S01]  /*17a0*/  UISETP.GE.U32.AND UP0, UPT, UR15, 0x7f, UPT ;  /* 0x0000007f0f00788c */ /* 0x000fe2000bf06070 */
[----:B------:R-:W-:Y:S01]  /*17b0*/  R2UR UR11, R193 ;  /* 0x00000000c10b72ca */ /* 0x000fe200000e0000 */
[----:B------:R-:W-:Y:S01]  /*17c0*/  ULEA UR5, UR13, UR4, 0x3 ;  /* 0x000000040d057291 */ /* 0x000fe2000f8e18ff */
[----:B------:R-:W-:-:S08]  /*17d0*/  UMOV UR23, URZ ;  /* 0x000000ff00177c82 */ /* 0x000fd00008000000 */
[----:B------:R1:W2:Y:S01]  /*17e0*/  SYNCS.PHASECHK.TRANS64.TRYWAIT P0, [UR5+0x78], R2 ;  /* 0x00007802ff0075a7 */ /* 0x0002a20008001105 */
[----:B------:R-:W-:Y:S02]  /*17f0*/  USHF.L.U32 UR35, UR35, 0x7, URZ ;  /* 0x0000000723237899 */ /* 0x000fe400080006ff */
[----:B------:R-:W-:Y:S01]  /*1800*/  UIMAD UR11, UR11, 0x50, URZ ;  /* 0x000000500b0b78a4 */ /* 0x000fe2000f8e02ff */
[----:B------:R-:W-:Y:S11]  /*1810*/  BRA.U !UP0, `(.L_x_21) ;  /* 0x0000000108a87547 */ /* 0x000ff6000b800000 */
[----:B------:R-:W-:Y:S01]  /*1820*/  UMOV UR16, URZ ;  /* 0x000000ff00107c82 */ /* 0x000fe20008000000 */
[----:B------:R-:W-:-:S05]  /*1830*/  UMOV UR6, UR13 ;  /* 0x0000000d00067c82 */ /* 0x000fca0008000000 */
.L_x_26:
[----:B--2---:R-:W-:Y:S01]  /*1840*/  @!P5 MOV R3, 0x3400 ;  /* 0x000034000003d802 */ /* 0x004fe20000000f00 */
[----:B-1----:R-:W-:Y:S01]  /*1850*/  ULEA UR33, UR6, UR4, 0x3 ;  /* 0x0000000406217291 */ /* 0x002fe2000f8e18ff */
[----:B--2---:R-:W-:Y:S11]  /*1860*/  @P0 BRA `(.L_x_22) ;  /* 0x00000000000c0947 */ /* 0x004ff60003800000 */
[----:B------:R-:W-:Y:S04]  /*1870*/  SHF.L.U32 R5, R15, 0x1f, RZ ;  /* 0x0000001f0f057819 */ /* 0x000fe800000006ff */
[----:B------:R-:W2:Y:S02]  /*1880*/  SYNCS.PHASECHK.TRANS64.TRYWAIT P0, [UR33+0x78], R5 ;  /* 0x00007805ff0075a7 */ /* 0x000ea40008001121 */
[----:B--2---:R-:W-:Y:S05]  /*1890*/  @!P0 BRA `(.L_x_23) ;  /* 0x0000006000788947 */ /* 0x004fea0003800000 */
.L_x_22:
[----:B------:R2:W-:Y:S01]  /*18a0*/  @!P5 SYNCS.ARRIVE.TRANS64 RZ, [UR33], R3 ;  /* 0x00000003ffffd9a7 */ /* 0x0005e20008000021 */
[----:B------:R-:W-:Y:S04]  /*18b0*/  BSSY.RECONVERGENT B0, `(.L_x_24) ;  /* 0x0000003000007945 */ /* 0x000fe80003800200 */
[----:B------:R-:W-:Y:S05]  /*18c0*/  @P4 BRA `(.L_x_25) ;  /* 0x0000000000044947 */ /* 0x000fea0003800000 */
[----:B------:R-:W-:Y:S05]  /*18d0*/  BPT.TRAP 0x1 ;  /* 0x000000040000795c */ /* 0x000fea0000300000 */
.L_x_25:
[----:B------:R-:W-:Y:S05]  /*18e0*/  BSYNC.RECONVERGENT B0 ;  /* 0x0000000000007941 */ /* 0x000fea0003800200 */
.L_x_24:
[----:B------:R-:W-:Y:S02]  /*18f0*/  UIADD3 UR13, UPT, UPT, UR6, 0x1, URZ ;  /* 0x00000001060d7890 */ /* 0x000fe4000fffe0ff */
[----:B------:R-:W-:Y:S02]  /*1900*/  UIADD3 UR18, UP1, UPT, UR24, 0x80, URZ ;  /* 0x0000008018127890 */ /* 0x000fe4000ff3e0ff */
[----:B------:R-:W-:Y:S02]  /*1910*/  UISETP.NE.AND UP0, UPT, UR13, 0xf, UPT ;  /* 0x0000000f0d00788c */ /* 0x000fe4000bf05270 */
[----:B------:R-:W-:Y:S02]  /*1920*/  ULEA UR32, UR6, UR4, 0xd ;  /* 0x0000000406207291 */ /* 0x000fe4000f8e68ff */
[----:B------:R-:W-:Y:S02]  /*1930*/  USEL UR9, URZ, 0x1, UP0 ;  /* 0x00000001ff097887 */ /* 0x000fe40008000000 */
[----:B------:R-:W-:Y:S02]  /*1940*/  USEL UR13, UR13, URZ, UP0 ;  /* 0x000000ff0d0d7287 */ /* 0x000fe40008000000 */
[----:B------:R-:W-:Y:S02]  /*1950*/  USHF.L.U32 UR34, UR16, 0x6, URZ ;  /* 0x0000000610227899 */ /* 0x000fe400080006ff */
[----:B------:R-:W-:Y:S01]  /*1960*/  ULEA UR8, UR13, UR4, 0x3 ;  /* 0x000000040d087291 */ /* 0x000fe2000f8e18ff */
[----:B------:R-:W-:Y:S01]  /*1970*/  LOP3.LUT R15, R15, UR9, RZ, 0x3c, !PT ;  /* 0x000000090f0f7c12 */ /* 0x000fe2000f8e3cff */
[----:B------:R-:W-:Y:S02]  /*1980*/  UIADD3.X UR19, UPT, UPT, URZ, UR25, URZ, UP1, !UPT ;  /* 0x00000019ff137290 */ /* 0x000fe40008ffe4ff */
[----:B------:R-:W-:Y:S01]  /*1990*/  UIADD3 UR32, UPT, UPT, UR32, 0x5280, URZ ;  /* 0x0000528020207890 */ /* 0x000fe2000fffe0ff */
[----:B-1----:R-:W-:Y:S01]  /*19a0*/  SHF.L.U32 R2, R15, 0x1f, RZ ;  /* 0x0000001f0f027819 */ /* 0x002fe200000006ff */
[----:B------:R-:W-:Y:S02]  /*19b0*/  UIMAD UR5, UR6, 0x1400, UR4 ;  /* 0x00001400060578a4 */ /* 0x000fe4000f8e0204 */
[----:B------:R-:W-:Y:S01]  /*19c0*/  UIADD3 UR26, UP0, UPT, UR24, 0x180, URZ ;  /* 0x00000180181a7890 */ /* 0x000fe2000ff1e0ff */
[----:B------:R1:W1:Y:S01]  /*19d0*/  SYNCS.PHASECHK.TRANS64.TRYWAIT P0, [UR8+0x78], R2 ;  /* 0x00007802ff0075a7 */ /* 0x0002620008001108 */
[----:B------:R-:W-:Y:S01]  /*19e0*/  UMOV UR28, 0x0 ;  /* 0x00000000001c7882 */ /* 0x000fe20000000000 */
[----:B------:R-:W-:Y:S01]  /*19f0*/  UMOV UR29, 0x10000000 ;  /* 0x10000000001d7882 */ /* 0x000fe20000000000 */
[----:B------:R-:W-:Y:S01]  /*1a00*/  UIADD3 UR8, UPT, UPT, UR5, 0x23280, URZ ;  /* 0x0002328005087890 */ /* 0x000fe2000fffe0ff */
[----:B------:R1:W-:Y:S01]  /*1a10*/  UTMALDG.3D [UR32], [UR18], desc[UR28] ;  /* 0x00001c20120075b4 */ /* 0x0003e20008011000 */
[----:B------:R-:W-:Y:S02]  /*1a20*/  UIADD3.X UR27, UPT, UPT, URZ, UR25, URZ, UP0, !UPT ;  /* 0x00000019ff1b7290 */ /* 0x000fe400087fe4ff */
[----:B------:R-:W-:Y:S01]  /*1a30*/  UIADD3 UR16, UPT, UPT, UR16, 0x1, URZ ;  /* 0x0000000110107890 */ /* 0x000fe2000fffe0ff */
[----:B------:R-:W-:Y:S01]  /*1a40*/  UMOV UR12, UR36 ;  /* 0x00000024000c7c82 */ /* 0x000fe20008000000 */
[----:B------:R-:W-:Y:S01]  /*1a50*/  UMOV UR9, UR33 ;  /* 0x0000002100097c82 */ /* 0x000fe20008000000 */
[----:B------:R-:W-:Y:S01]  /*1a60*/  UMOV UR10, UR34 ;  /* 0x00000022000a7c82 */ /* 0x000fe20008000000 */
[----:B------:R-:W-:Y:S03]  /*1a70*/  UISETP.NE.AND UP0, UPT, UR16, UR7, UPT ;  /* 0x000000071000728c */ /* 0x000fe6000bf05270 */
[----:B------:R1:W-:Y:S01]  /*1a80*/  UTMALDG.3D [UR8], [UR26], desc[UR28] ;  /* 0x00001c081a0075b4 */ /* 0x0003e20008011000 */
[----:B------:R-:W-:Y:S01]  /*1a90*/  UMOV UR23, UR7 ;  /* 0x0000000700177c82 */ /* 0x000fe20008000000 */
[----:B------:R-:W-:Y:S04]  /*1aa0*/  UMOV UR6, UR13 ;  /* 0x0000000d00067c82 */ /* 0x000fe80008000000 */
[----:B------:R-:W-:Y:S05]  /*1ab0*/  BRA.U UP0, `(.L_x_26) ;  /* 0xfffffffd00607547 */ /* 0x000fea000b83ffff */
.L_x_21:
[----:B------:R-:W-:Y:S01]  /*1ac0*/  ULEA UR5, UR13, UR4, 0x3 ;  /* 0x000000040d057291 */ /* 0x000fe2000f8e18ff */
[----:B-1----:R-:W-:Y:S01]  /*1ad0*/  SHF.L.U32 R2, R15, 0x1f, RZ ;  /* 0x0000001f0f027819 */ /* 0x002fe200000006ff */
[----:B------:R-:W-:Y:S01]  /*1ae0*/  @!P1 SYNCS.ARRIVE.TRANS64.A1T0 RZ, [UR4+0x108], RZ ;  /* 0x000108ffffff99a7 */ /* 0x000fe20008100004 */
[----:B------:R-:W-:-:S06]  /*1af0*/  UISETP.GT.AND UP0, UPT, UR22, UR21, UPT ;  /* 0x000000151600728c */ /* 0x000fcc000bf04270 */
[----:B--2---:R1:W2:Y:S03]  /*1b00*/  SYNCS.PHASECHK.TRANS64.TRYWAIT P0, [UR5+0x78], R2 ;  /* 0x00007802ff0075a7 */ /* 0x0042a60008001105 */
[----:B------:R-:W-:Y:S05]  /*1b10*/  BRA.U !UP0, `(.L_x_27) ;  /* 0x0000000108ac7547 */ /* 0x000fea000b800000 */
[----:B------:R-:W-:Y:S01]  /*1b20*/  UIADD3 UR26, UPT, UPT, UR14, UR23, URZ ;  /* 0x000000170e1a7290 */ /* 0x000fe2000fffe0ff */
[----:B------:R-:W-:-:S11]  /*1b30*/  UMOV UR6, UR13 ;  /* 0x0000000d00067c82 */ /* 0x000fd60008000000 */
.L_x_32:
[----:B--2---:R-:W-:Y:S01]  /*1b40*/  @!P5 MOV R3, 0x3400 ;  /* 0x000034000003d802 */ /* 0x004fe20000000f00 */
[----:B-1----:R-:W-:Y:S01]  /*1b50*/  ULEA UR17, UR6, UR4, 0x3 ;  /* 0x0000000406117291 */ /* 0x002fe2000f8e18ff */
[----:B--2---:R-:W-:Y:S11]  /*1b60*/  @P0 BRA `(.L_x_28) ;  /* 0x00000000000c0947 */ /* 0x004ff60003800000 */
[----:B------:R-:W-:Y:S04]  /*1b70*/  SHF.L.U32 R5, R15, 0x1f, RZ ;  /* 0x0000001f0f057819 */ /* 0x000fe800000006ff */
[----:B------:R-:W2:Y:S02]  /*1b80*/  SYNCS.PHASECHK.TRANS64.TRYWAIT P0, [UR17+0x78], R5 ;  /* 0x00007805ff0075a7 */ /* 0x000ea40008001111 */
[----:B--2---:R-:W-:Y:S05]  /*1b90*/  @!P0 BRA `(.L_x_29) ;  /* 0x0000005c00d08947 */ /* 0x004fea0003800000 */
.L_x_28:
[----:B------:R2:W-:Y:S01]  /*1ba0*/  @!P5 SYNCS.ARRIVE.TRANS64 RZ, [UR17], R3 ;  /* 0x00000003ffffd9a7 */ /* 0x0005e20008000011 */
[----:B------:R-:W-:Y:S04]  /*1bb0*/  BSSY.RECONVERGENT B0, `(.L_x_30) ;  /* 0x0000003000007945 */ /* 0x000fe80003800200 */
[----:B------:R-:W-:Y:S05]  /*1bc0*/  @P4 BRA `(.L_x_31) ;  /* 0x0000000000044947 */ /* 0x000fea0003800000 */
[----:B------:R-:W-:Y:S05]  /*1bd0*/  BPT.TRAP 0x1 ;  /* 0x000000040000795c */ /* 0x000fea0000300000 */
.L_x_31:
[----:B------:R-:W-:Y:S05]  /*1be0*/  BSYNC.RECONVERGENT B0 ;  /* 0x0000000000007941 */ /* 0x000fea0003800200 */
.L_x_30:
[----:B------:R-:W-:Y:S02]  /*1bf0*/  UIADD3 UR13, UPT, UPT, UR6, 0x1, URZ ;  /* 0x00000001060d7890 */ /* 0x000fe4000fffe0ff */
[----:B------:R-:W-:Y:S02]  /*1c00*/  ULEA UR16, UR6, UR4, 0xd ;  /* 0x0000000406107291 */ /* 0x000fe4000f8e68ff */
[----:B------:R-:W-:Y:S02]  /*1c10*/  UISETP.NE.AND UP0, UPT, UR13, 0xf, UPT ;  /* 0x0000000f0d00788c */ /* 0x000fe4000bf05270 */
[----:B------:R-:W-:Y:S02]  /*1c20*/  UIADD3 UR32, UP1, UPT, UR24, 0x80, URZ ;  /* 0x0000008018207890 */ /* 0x000fe4000ff3e0ff */
[----:B------:R-:W-:Y:S02]  /*1c30*/  USEL UR9, URZ, 0x1, UP0 ;  /* 0x00000001ff097887 */ /* 0x000fe40008000000 */
[----:B------:R-:W-:Y:S02]  /*1c40*/  USEL UR13, UR13, URZ, UP0 ;  /* 0x000000ff0d0d7287 */ /* 0x000fe40008000000 */
[----:B------:R-:W-:Y:S02]  /*1c50*/  USHF.L.U32 UR18, UR23, 0x6, URZ ;  /* 0x0000000617127899 */ /* 0x000fe400080006ff */
[----:B------:R-:W-:Y:S01]  /*1c60*/  ULEA UR8, UR13, UR4, 0x3 ;  /* 0x000000040d087291 */ /* 0x000fe2000f8e18ff */
[----:B------:R-:W-:Y:S01]  /*1c70*/  LOP3.LUT R15, R15, UR9, RZ, 0x3c, !PT ;  /* 0x000000090f0f7c12 */ /* 0x000fe2000f8e3cff */
[----:B------:R-:W-:Y:S02]  /*1c80*/  UIADD3 UR16, UPT, UPT, UR16, 0x5280, URZ ;  /* 0x0000528010107890 */ /* 0x000fe4000fffe0ff */
[----:B------:R-:W-:Y:S01]  /*1c90*/  UIADD3.X UR33, UPT, UPT, URZ, UR25, URZ, UP1, !UPT ;  /* 0x00000019ff217290 */ /* 0x000fe20008ffe4ff */
[----:B-1----:R-:W-:Y:S01]  /*1ca0*/  SHF.L.U32 R2, R15, 0x1f, RZ ;  /* 0x0000001f0f027819 */ /* 0x002fe200000006ff */
[----:B------:R-:W-:Y:S02]  /*1cb0*/  UIMAD UR5, UR6, 0x1400, UR4 ;  /* 0x00001400060578a4 */ /* 0x000fe4000f8e0204 */
[----:B------:R-:W-:Y:S01]  /*1cc0*/  UIADD3 UR30, UP0, UPT, UR24, 0x180, URZ ;  /* 0x00000180181e7890 */ /* 0x000fe2000ff1e0ff */
[----:B------:R1:W1:Y:S01]  /*1cd0*/  SYNCS.PHASECHK.TRANS64.TRYWAIT P0, [UR8+0x78], R2 ;  /* 0x00007802ff0075a7 */ /* 0x0002620008001108 */
[----:B------:R-:W-:Y:S01]  /*1ce0*/  UIADD3 UR8, UPT, UPT, UR5, 0x23280, URZ ;  /* 0x0002328005087890 */ /* 0x000fe2000fffe0ff */
[----:B------:R-:W-:Y:S01]  /*1cf0*/  UMOV UR28, 0x0 ;  /* 0x00000000001c7882 */ /* 0x000fe20000000000 */
[----:B------:R-:W-:Y:S01]  /*1d00*/  UMOV UR29, 0x10000000 ;  /* 0x10000000001d7882 */ /* 0x000fe20000000000 */
[----:B------:R-:W-:Y:S01]  /*1d10*/  UMOV UR19, UR35 ;  /* 0x0000002300137c82 */ /* 0x000fe20008000000 */
[----:B------:R-:W-:Y:S01]  /*1d20*/  UMOV UR20, UR36 ;  /* 0x0000002400147c82 */ /* 0x000fe20008000000 */
[----:B------:R-:W-:Y:S01]  /*1d30*/  UIADD3.X UR31, UPT, UPT, URZ, UR25, URZ, UP0, !UPT ;  /* 0x00000019ff1f7290 */ /* 0x000fe200087fe4ff */
[----:B------:R1:W-:Y:S01]  /*1d40*/  UTMALDG.3D [UR16], [UR32], desc[UR28] ;  /* 0x00001c10200075b4 */ /* 0x0003e20008011000 */
[----:B------:R-:W-:Y:S01]  /*1d50*/  UIADD3 UR23, UPT, UPT, UR23, 0x1, URZ ;  /* 0x0000000117177890 */ /* 0x000fe2000fffe0ff */
[----:B------:R-:W-:Y:S01]  /*1d60*/  UMOV UR12, UR36 ;  /* 0x00000024000c7c82 */ /* 0x000fe20008000000 */
[----:B------:R-:W-:Y:S01]  /*1d70*/  UMOV UR9, UR17 ;  /* 0x0000001100097c82 */ /* 0x000fe20008000000 */
[----:B------:R-:W-:Y:S01]  /*1d80*/  UMOV UR10, UR18 ;  /* 0x00000012000a7c82 */ /* 0x000fe20008000000 */
[----:B------:R-:W-:Y:S03]  /*1d90*/  UISETP.NE.AND UP0, UPT, UR23, UR26, UPT ;  /* 0x0000001a1700728c */ /* 0x000fe6000bf05270 */
[----:B------:R1:W-:Y:S01]  /*1da0*/  UTMALDG.3D [UR8], [UR30], desc[UR28] ;  /* 0x00001c081e0075b4 */ /* 0x0003e20008011000 */
[----:B------:R-:W-:Y:S05]  /*1db0*/  UMOV UR6, UR13 ;  /* 0x0000000d00067c82 */ /* 0x000fea0008000000 */
[----:B------:R-:W-:Y:S05]  /*1dc0*/  BRA.U UP0, `(.L_x_32) ;  /* 0xfffffffd005c7547 */ /* 0x000fea000b83ffff */
.L_x_27:
[C---:B-1----:R-:W-:Y:S01]  /*1dd0*/  LEA R2, R14.reuse, UR4, 0x3 ;  /* 0x000000040e027c11 */ /* 0x042fe2000f8e18ff */
[----:B------:R-:W-:Y:S01]  /*1de0*/  NOP ;  /* 0x0000000000007918 */ /* 0x000fe20000000000 */
[----:B--2---:R-:W-:Y:S02]  /*1df0*/  SHF.L.U32 R3, R13, 0x1f, RZ ;  /* 0x0000001f0d037819 */ /* 0x004fe400000006ff */
[----:B------:R-:W-:Y:S02]  /*1e00*/  LEA R4, R14, UR4, 0x4 ;  /* 0x000000040e047c11 */ /* 0x000fe4000f8e20ff */
[----:B------:R-:W1:Y:S02]  /*1e10*/  SYNCS.PHASECHK.TRANS64.TRYWAIT P0, [R2+URZ+0x110], R3 ;  /* 0x00011003020075a7 */ /* 0x000e6400080011ff */
[----:B-1----:R-:W-:Y:S05]  /*1e20*/  @!P0 BRA `(.L_x_33) ;  /* 0x0000005c00448947 */ /* 0x002fea0003800000 */
.L_x_109:
[----:B------:R-:W2:Y:S01]  /*1e30*/  LDS.128 R4, [R4+0x1a0] ;  /* 0x0001a00004047984 */ /* 0x000ea20000000c00 */
[----:B---3--:R-:W-:Y:S01]  /*1e40*/  ISETP.GE.AND P0, PT, R92, 0x1, PT ;  /* 0x000000015c00780c */ /* 0x008fe20003f06270 */
[----:B-1----:R-:W-:Y:S01]  /*1e50*/  VIADD R2, R2, 0x120 ;  /* 0x0000012002027836 */ /* 0x002fe20000000000 */
[----:B------:R-:W-:Y:S01]  /*1e60*/  @!PT LDS RZ, [RZ] ;  /* 0x00000000fffff984 */ /* 0x000fe20000000800 */
[----:B------:R-:W-:Y:S01]  /*1e70*/  @!PT LDS RZ, [RZ] ;  /* 0x00000000fffff984 */ /* 0x000fe20000000800 */
[----:B------:R-:W-:Y:S01]  /*1e80*/  @!PT LDS RZ, [RZ] ;  /* 0x00000000fffff984 */ /* 0x000fe20000000800 */
[----:B------:R-:W-:Y:S01]  /*1e90*/  @!PT LDS RZ, [RZ] ;  /* 0x00000000fffff984 */ /* 0x000fe20000000800 */
[----:B------:R1:W-:Y:S06]  /*1ea0*/  MEMBAR.ALL.CTA ;  /* 0x0000000000007992 */ /* 0x0003ec0000008000 */
[----:B-1----:R-:W1:Y:S01]  /*1eb0*/  FENCE.VIEW.ASYNC.S ;  /* 0x00000000000073c6 */ /* 0x002e620000000000 */
[----:B------:R-:W-:-:S04]  /*1ec0*/  PRMT R2, RZ, 0x654, R2 ;  /* 0x00000654ff027816 */ /* 0x000fc80000000002 */
[----:B-1----:R1:W-:Y:S01]  /*1ed0*/  SYNCS.ARRIVE.TRANS64.RED.A1T0 RZ, [R2+URZ], RZ ;  /* 0x000000ff02ff79a7 */ /* 0x0023e200081004ff */
[----:B--2---:R-:W-:-:S13]  /*1ee0*/  LOP3.LUT P2, RZ, R6, 0x1, RZ, 0xc0, !PT ;  /* 0x0000000106ff7812 */ /* 0x004fda000784c0ff */
[----:B------:R-:W-:Y:S01]  /*1ef0*/  @P2 SHF.R.U32.HI R3, RZ, 0x10, R5 ;  /* 0x00000010ff032819 */ /* 0x000fe20000011605 */
[----:B------:R-:W-:Y:S01]  /*1f00*/  VOTEU.ANY UP0, P2 ;  /* 0x0000000000ff7886 */ /* 0x000fe20001000100 */
[----:B------:R-:W-:Y:S02]  /*1f10*/  @P2 MOV R11, R4 ;  /* 0x00000004000b2202 */ /* 0x000fe40000000f00 */
[----:B------:R-:W-:Y:S02]  /*1f20*/  @P2 R2UR.BROADCAST UR5, R3 ;  /* 0x00000000030522ca */ /* 0x000fe400008e0000 */
[----:B------:R-:W-:-:S11]  /*1f30*/  @P2 LOP3.LUT R0, R5, 0xffff, RZ, 0xc0, !PT ;  /* 0x0000ffff05002812 */ /* 0x000fd600078ec0ff */
[----:B------:R-:W-:Y:S01]  /*1f40*/  @UP0 UMOV UR36, UR5 ;  /* 0x0000000500240c82 */ /* 0x000fe20008000000 */
[----:B-1----:R-:W-:Y:S05]  /*1f50*/  @!P0 BRA `(.L_x_34) ;  /* 0x0000000000b88947 */ /* 0x002fea0003800000 */
[----:B------:R-:W4:Y:S01]  /*1f60*/  LDC.64 R4, c[0x0][0xb18] ;  /* 0x0002c600ff047b82 */ /* 0x000f220000000a00 */
[----:B------:R-:W-:-:S07]  /*1f70*/  ISETP.NE.AND P3, PT, R92, 0x1, PT ;  /* 0x000000015c00780c */ /* 0x000fce0003f65270 */
[----:B------:R-:W1:Y:S08]  /*1f80*/  LDC.64 R6, c[0x0][0xb10] ;  /* 0x0002c400ff067b82 */ /* 0x000e700000000a00 */
[----:B------:R-:W2:Y:S08]  /*1f90*/  LDC R16, c[0x0][0xb20] ;  /* 0x0002c800ff107b82 */ /* 0x000eb00000000800 */
[----:B------:R-:W3:Y:S01]  /*1fa0*/  LDC R18, c[0x0][0xb0c] ;  /* 0x0002c300ff127b82 */ /* 0x000ee20000000800 */
[----:B----4-:R-:W-:Y:S01]  /*1fb0*/  IMAD.HI.U32 R17, R8, R5, RZ ;  /* 0x0000000508117227 */ /* 0x010fe200078e00ff */
[----:B------:R-:W-:-:S03]  /*1fc0*/  ISETP.NE.AND P0, PT, R4, 0x1, PT ;  /* 0x000000010400780c */ /* 0x000fc60003f05270 */
[----:B------:R-:W-:-:S03]  /*1fd0*/  IMAD.HI.U32 R5, R0, R5, RZ ;  /* 0x0000000500057227 */ /* 0x000fc600078e00ff */
[----:B------:R-:W4:Y:S01]  /*1fe0*/  LDC.64 R2, c[0x0][0xb28] ;  /* 0x0002ca00ff027b82 */ /* 0x000f220000000a00 */
[----:B-1----:R-:W-:-:S04]  /*1ff0*/  IMAD.HI.U32 R20, R9, R6, RZ ;  /* 0x0000000609147227 */ /* 0x002fc800078e00ff */
[----:B------:R-:W-:Y:S01]  /*2000*/  IMAD.HI.U32 R22, R11, R6, RZ ;  /* 0x000000060b167227 */ /* 0x000fe200078e00ff */
[----:B------:R-:W-:Y:S02]  /*2010*/  SHF.R.U32.HI R20, RZ, R7, R20 ;  /* 0x00000007ff147219 */ /* 0x000fe40000011614 */
[-C--:B--2---:R-:W-:Y:S02]  /*2020*/  SHF.R.U32.HI R17, RZ, R16.reuse, R17 ;  /* 0x00000010ff117219 */ /* 0x084fe40000011611 */
[----:B------:R-:W-:Y:S02]  /*2030*/  SHF.R.U32.HI R5, RZ, R16, R5 ;  /* 0x00000010ff057219 */ /* 0x000fe40000011605 */
[----:B------:R-:W-:Y:S02]  /*2040*/  SEL R17, R8, R17, !P0 ;  /* 0x0000001108117207 */ /* 0x000fe40004000000 */
[----:B------:R-:W-:Y:S02]  /*2050*/  SHF.R.U32.HI R22, RZ, R7, R22 ;  /* 0x00000007ff167219 */ /* 0x000fe40000011616 */
[----:B---3--:R-:W-:-:S02]  /*2060*/  ISETP.NE.AND P1, PT, R18, 0x1, PT ;  /* 0x000000011200780c */ /* 0x008fc40003f25270 */
[----:B------:R-:W-:Y:S02]  /*2070*/  SEL R5, R0, R5, !P0 ;  /* 0x0000000500057207 */ /* 0x000fe40004000000 */
[----:B------:R-:W-:Y:S02]  /*2080*/  SEL R19, R9, R20, !P1 ;  /* 0x0000001409137207 */ /* 0x000fe40004800000 */
[----:B------:R-:W-:Y:S01]  /*2090*/  SEL R7, R11, R22, !P1 ;  /* 0x000000160b077207 */ /* 0x000fe20004800000 */
[----:B----4-:R-:W-:-:S04]  /*20a0*/  IMAD.HI.U32 R20, R17, R2, RZ ;  /* 0x0000000211147227 */ /* 0x010fc800078e00ff */
[----:B------:R-:W-:Y:S01]  /*20b0*/  IMAD.HI.U32 R6, R19, R2, RZ ;  /* 0x0000000213067227 */ /* 0x000fe200078e00ff */
[----:B------:R-:W-:-:S04]  /*20c0*/  @P3 SHF.R.U32.HI R17, RZ, R3, R20 ;  /* 0x00000003ff113219 */ /* 0x000fc80000011614 */
[----:B------:R-:W-:Y:S01]  /*20d0*/  @P3 SHF.R.U32.HI R19, RZ, R3, R6 ;  /* 0x00000003ff133219 */ /* 0x000fe20000011606 */
[----:B------:R-:W-:-:S04]  /*20e0*/  IMAD R17, R92, R17, RZ ;  /* 0x000000115c117224 */ /* 0x000fc800078e02ff */
[----:B------:R-:W-:Y:S01]  /*20f0*/  IMAD R6, R92, R19, RZ ;  /* 0x000000135c067224 */ /* 0x000fe200078e02ff */
[C---:B------:R-:W-:Y:S02]  /*2100*/  ISETP.GE.AND P0, PT, R5.reuse, R17, PT ;  /* 0x000000110500720c */ /* 0x040fe40003f06270 */
[----:B------:R-:W-:Y:S02]  /*2110*/  IADD3 R17, PT, PT, -R5, RZ, RZ ;  /* 0x000000ff05117210 */ /* 0x000fe40007ffe1ff */
[----:B------:R-:W-:Y:S01]  /*2120*/  ISETP.GE.OR P0, PT, R7, R6, P0 ;  /* 0x000000060700720c */ /* 0x000fe20000706670 */
[----:B------:R-:W-:-:S04]  /*2130*/  IMAD.HI.U32 R6, R5, R2, RZ ;  /* 0x0000000205067227 */ /* 0x000fc800078e00ff */
[----:B------:R-:W-:Y:S01]  /*2140*/  IMAD R0, R4, R17, R0 ;  /* 0x0000001104007224 */ /* 0x000fe200078e0200 */
[----:B------:R-:W-:-:S04]  /*2150*/  SHF.R.U32.HI R6, RZ, R3, R6 ;  /* 0x00000003ff067219 */ /* 0x000fc80000011606 */
[----:B------:R-:W-:-:S03]  /*2160*/  SEL R6, R5, R6, !P3 ;  /* 0x0000000605067207 */ /* 0x000fc60005800000 */
[----:B------:R-:W-:-:S04]  /*2170*/  @!P0 IMAD.HI.U32 R16, R7, R2, RZ ;  /* 0x0000000207108227 */ /* 0x000fc800078e00ff */
[----:B------:R-:W-:Y:S01]  /*2180*/  IMAD.MOV R2, RZ, RZ, -R6 ;  /* 0x000000ffff027224 */ /* 0x000fe200078e0a06 */
[----:B------:R-:W-:-:S03]  /*2190*/  @!P0 SHF.R.U32.HI R16, RZ, R3, R16 ;  /* 0x00000003ff108219 */ /* 0x000fc60000011610 */
[----:B------:R-:W-:Y:S01]  /*21a0*/  IMAD R2, R92, R2, R5 ;  /* 0x000000025c027224 */ /* 0x000fe200078e0205 */
[----:B------:R-:W-:-:S05]  /*21b0*/  @!P0 SEL R3, R7, R16, !P3 ;  /* 0x0000001007038207 */ /* 0x000fca0005800000 */
[--C-:B------:R-:W-:Y:S02]  /*21c0*/  @!P0 IMAD.IADD R6, R6, 0x1, -R3.reuse ;  /* 0x0000000106068824 */ /* 0x100fe400078e0a03 */
[----:B------:R-:W-:Y:S01]  /*21d0*/  @!P0 IMAD R3, R2, R19, R3 ;  /* 0x0000001302038224 */ /* 0x000fe200078e0203 */
[----:B------:R-:W-:Y:S01]  /*21e0*/  IADD3 R2, PT, PT, -R7, RZ, RZ ;  /* 0x000000ff07027210 */ /* 0x000fe20007ffe1ff */
[----:B------:R-:W-:Y:S02]  /*21f0*/  @!P0 IMAD R5, R92, R6, R7 ;  /* 0x000000065c058224 */ /* 0x000fe400078e0207 */
[----:B------:R-:W-:Y:S02]  /*2200*/  @!P0 IMAD.MOV.U32 R7, RZ, RZ, R3 ;  /* 0x000000ffff078224 */ /* 0x000fe400078e0003 */
[----:B------:R-:W-:Y:S02]  /*2210*/  IMAD R2, R18, R2, R11 ;  /* 0x0000000212027224 */ /* 0x000fe400078e020b */
[----:B------:R-:W-:-:S02]  /*2220*/  IMAD R0, R5, R4, R0 ;  /* 0x0000000405007224 */ /* 0x000fc400078e0200 */
[----:B------:R-:W-:Y:S02]  /*2230*/  IMAD R11, R7, R18, R2 ;  /* 0x00000012070b7224 */ /* 0x000fe400078e0202 */
.L_x_34:
[----:B------:R-:W1:Y:S02]  /*2240*/  LDCU UR5, c[0x0][0xb30] ;  /* 0x00016600ff0577ac */ /* 0x000e640008000800 */
[----:B-1----:R-:W-:-:S09]  /*2250*/  UISETP.NE.AND UP0, UPT, UR5, 0x1, UPT ;  /* 0x000000010500788c */ /* 0x002fd2000bf05270 */
[----:B------:R-:W-:Y:S05]  /*2260*/  BRA.U UP0, `(.L_x_35) ;  /* 0x0000000100407547 */ /* 0x000fea000b800000 */
[----:B------:R-:W1:Y:S08]  /*2270*/  LDC.64 R4, c[0x0][0xb10] ;  /* 0x0002c400ff047b82 */ /* 0x000e700000000a00 */
[----:B------:R-:W2:Y:S08]  /*2280*/  LDC.64 R2, c[0x0][0xb18] ;  /* 0x0002c600ff027b82 */ /* 0x000eb00000000a00 */
[----:B------:R-:W3:Y:S08]  /*2290*/  LDC R6, c[0x0][0xb20] ;  /* 0x0002c800ff067b82 */ /* 0x000ef00000000800 */
[----:B------:R-:W4:Y:S01]  /*22a0*/  LDC R16, c[0x0][0xb0c] ;  /* 0x0002c300ff107b82 */ /* 0x000f220000000800 */
[----:B-1----:R-:W-:-:S05]  /*22b0*/  IMAD.HI.U32 R4, R11, R4, RZ ;  /* 0x000000040b047227 */ /* 0x002fca00078e00ff */
[----:B------:R-:W-:Y:S01]  /*22c0*/  SHF.R.U32.HI R4, RZ, R5, R4 ;  /* 0x00000005ff047219 */ /* 0x000fe20000011604 */
[----:B--2---:R-:W-:Y:S01]  /*22d0*/  IMAD.HI.U32 R3, R0, R3, RZ ;  /* 0x0000000300037227 */ /* 0x004fe200078e00ff */
[----:B------:R-:W-:-:S04]  /*22e0*/  ISETP.NE.AND P0, PT, R2, 0x1, PT ;  /* 0x000000010200780c */ /* 0x000fc80003f05270 */
[----:B---3--:R-:W-:-:S04]  /*22f0*/  SHF.R.U32.HI R3, RZ, R6, R3 ;  /* 0x00000006ff037219 */ /* 0x008fc80000011603 */
[----:B------:R-:W-:Y:S02]  /*2300*/  SEL R3, R0, R3, !P0 ;  /* 0x0000000300037207 */ /* 0x000fe40004000000 */
[----:B----4-:R-:W-:-:S04]  /*2310*/  ISETP.NE.AND P1, PT, R16, 0x1, PT ;  /* 0x000000011000780c */ /* 0x010fc80003f25270 */
[----:B------:R-:W-:-:S05]  /*2320*/  SEL R4, R11, R4, !P1 ;  /* 0x000000040b047207 */ /* 0x000fca0004800000 */
[----:B------:R-:W-:Y:S02]  /*2330*/  IMAD.IADD R5, R3, 0x1, -R4 ;  /* 0x0000000103057824 */ /* 0x000fe400078e0a04 */
[----:B------:R-:W-:Y:S02]  /*2340*/  IMAD.IADD R3, R4, 0x1, -R3 ;  /* 0x0000000104037824 */ /* 0x000fe400078e0a03 */
[----:B------:R-:W-:Y:S02]  /*2350*/  IMAD R11, R5, R16, R11 ;  /* 0x00000010050b7224 */ /* 0x000fe400078e020b */
[----:B------:R-:W-:-:S07]  /*2360*/  IMAD R0, R3, R2, R0 ;  /* 0x0000000203007224 */ /* 0x000fce00078e0200 */
.L_x_35:
[----:B------:R-:W-:Y:S01]  /*2370*/  VIADD R14, R14, 0x1 ;  /* 0x000000010e0e7836 */ /* 0x000fe20000000000 */
[----:B------:R-:W-:Y:S01]  /*2380*/  PLOP3.LUT P1, PT, PT, PT, PT, 0x80, 0x8 ;  /* 0x000000000008781c */ /* 0x000fe20003f2f070 */
[----:B------:R-:W-:Y:S02]  /*2390*/  IMAD.IADD R195, R11, 0x1, R192 ;  /* 0x000000010bc37824 */ /* 0x000fe400078e02c0 */
[----:B------:R-:W-:Y:S01]  /*23a0*/  IMAD.IADD R193, R0, 0x1, R177 ;  /* 0x0000000100c17824 */ /* 0x000fe200078e02b1 */
[----:B------:R-:W-:-:S04]  /*23b0*/  ISETP.NE.AND P0, PT, R14, 0x2, PT ;  /* 0x000000020e00780c */ /* 0x000fc80003f05270 */
[----:B------:R-:W-:Y:S02]  /*23c0*/  SEL R2, RZ, 0x1, P0 ;  /* 0x00000001ff027807 */ /* 0x000fe40000000000 */
[----:B------:R-:W-:Y:S02]  /*23d0*/  SEL R14, R14, RZ, P0 ;  /* 0x000000ff0e0e7207 */ /* 0x000fe40000000000 */
[----:B------:R-:W-:Y:S01]  /*23e0*/  LOP3.LUT R13, R13, R2, RZ, 0x3c, !PT ;  /* 0x000000020d0d7212 */ /* 0x000fe200078e3cff */
[----:B------:R-:W-:Y:S06]  /*23f0*/  @P2 BRA `(.L_x_36) ;  /* 0xfffffff000982947 */ /* 0x000fec000383ffff */
[----:B------:R-:W-:Y:S01]  /*2400*/  UIADD3 UR4, UPT, UPT, UR4, 0x78, URZ ;  /* 0x0000007804047890 */ /* 0x000fe2000fffe0ff */
[----:B------:R-:W-:-:S03]  /*2410*/  SHF.L.U32 R3, R15, 0x1f, RZ ;  /* 0x0000001f0f037819 */ /* 0x000fc600000006ff */
[----:B------:R-:W-:-:S09]  /*2420*/  ULEA UR5, UR13, UR4, 0x3 ;  /* 0x000000040d057291 */ /* 0x000fd2000f8e18ff */
[----:B------:R-:W1:Y:S02]  /*2430*/  SYNCS.PHASECHK.TRANS64.TRYWAIT P0, [UR5], R3 ;  /* 0x00000003ff0075a7 */ /* 0x000e640008001105 */
[----:B-1----:R-:W-:Y:S05]  /*2440*/  @!P0 BRA `(.L_x_37) ;  /* 0x0000005400d08947 */ /* 0x002fea0003800000 */
.L_x_111:
[----:B------:R-:W-:-:S04]  /*2450*/  UIADD3 UR6, UPT, UPT, UR13, 0x1, URZ ;  /* 0x000000010d067890 */ /* 0x000fc8000fffe0ff */
[----:B------:R-:W-:-:S04]  /*2460*/  UISETP.NE.AND UP0, UPT, UR6, 0xf, UPT ;  /* 0x0000000f0600788c */ /* 0x000fc8000bf05270 */
[----:B------:R-:W-:Y:S02]  /*2470*/  USEL UR7, URZ, 0x1, UP0 ;  /* 0x00000001ff077887 */ /* 0x000fe40008000000 */
[----:B------:R-:W-:-:S04]  /*2480*/  USEL UR6, UR6, URZ, UP0 ;  /* 0x000000ff06067287 */ /* 0x000fc80008000000 */
[----:B------:R-:W-:Y:S01]  /*2490*/  ULEA UR5, UR6, UR4, 0x3 ;  /* 0x0000000406057291 */ /* 0x000fe2000f8e18ff */
[----:B------:R-:W-:-:S04]  /*24a0*/  LOP3.LUT R2, R15, UR7, RZ, 0x3c, !PT ;  /* 0x000000070f027c12 */ /* 0x000fc8000f8e3cff */
[----:B-1----:R-:W-:-:S04]  /*24b0*/  SHF.L.U32 R3, R2, 0x1f, RZ ;  /* 0x0000001f02037819 */ /* 0x002fc800000006ff */
[----:B------:R-:W1:Y:S02]  /*24c0*/  SYNCS.PHASECHK.TRANS64.TRYWAIT P0, [UR5], R3 ;  /* 0x00000003ff0075a7 */ /* 0x000e640008001105 */
[----:B-1----:R-:W-:Y:S05]  /*24d0*/  @!P0 BRA `(.L_x_38) ;  /* 0x0000005400c48947 */ /* 0x002fea0003800000 */
.L_x_113:
        /* <DEDUP_REMOVED lines=9> */
.L_x_115:
        /* <DEDUP_REMOVED lines=9> */
.L_x_117:
        /* <DEDUP_REMOVED lines=9> */
.L_x_119:
        /* <DEDUP_REMOVED lines=9> */
.L_x_121:
        /* <DEDUP_REMOVED lines=9> */
.L_x_123:
        /* <DEDUP_REMOVED lines=9> */
.L_x_125:
        /* <DEDUP_REMOVED lines=9> */
.L_x_127:
        /* <DEDUP_REMOVED lines=9> */
.L_x_129:
        /* <DEDUP_REMOVED lines=9> */
.L_x_131:
        /* <DEDUP_REMOVED lines=9> */
.L_x_133:
        /* <DEDUP_REMOVED lines=9> */
.L_x_135:
        /* <DEDUP_REMOVED lines=9> */
.L_x_137:
[----:B------:R-:W-:-:S04]  /*2ba0*/  UIADD3 UR6, UPT, UPT, UR6, 0x1, URZ ;  /* 0x0000000106067890 */ /* 0x000fc8000fffe0ff */
[----:B------:R-:W-:-:S04]  /*2bb0*/  UISETP.NE.AND UP0, UPT, UR6, 0xf, UPT ;  /* 0x0000000f0600788c */ /* 0x000fc8000bf05270 */
[----:B------:R-:W-:Y:S02]  /*2bc0*/  USEL UR5, URZ, 0x1, UP0 ;  /* 0x00000001ff057887 */ /* 0x000fe40008000000 */
[----:B------:R-:W-:-:S04]  /*2bd0*/  USEL UR6, UR6, URZ, UP0 ;  /* 0x000000ff06067287 */ /* 0x000fc80008000000 */
[----:B------:R-:W-:Y:S01]  /*2be0*/  ULEA UR6, UR6, UR4, 0x3 ;  /* 0x0000000406067291 */ /* 0x000fe2000f8e18ff */
[----:B-1----:R-:W-:-:S04]  /*2bf0*/  LOP3.LUT R3, R2, UR5, RZ, 0x3c, !PT ;  /* 0x0000000502037c12 */ /* 0x002fc8000f8e3cff */
[----:B------:R-:W-:Y:S01]  /*2c00*/  SHF.L.U32 R3, R3, 0x1f, RZ ;  /* 0x0000001f03037819 */ /* 0x000fe200000006ff */
[----:B------:R-:W-:-:S07]  /*2c10*/  IMAD.U32 R0, RZ, RZ, UR6 ;  /* 0x00000006ff007e24 */ /* 0x000fce000f8e00ff */
.L_x_51:
[----:B-1----:R1:W2:Y:S02]  /*2c20*/  SYNCS.PHASECHK.TRANS64.TRYWAIT P0, [R0+URZ], R3 ;  /* 0x00000003000075a7 */ /* 0x0022a400080011ff */
[----:B--2---:R-:W-:Y:S05]  /*2c30*/  @!P0 NANOSLEEP.SYNCS 0x989680 ;  /* 0x009896800000895d */ /* 0x004fea0003900000 */
[----:B------:R-:W2:Y:S02]  /*2c40*/  @!P0 SYNCS.PHASECHK.TRANS64 P0, [R0+URZ], R3 ;  /* 0x00000003000085a7 */ /* 0x000ea400080010ff */
[----:B--2---:R-:W-:Y:S05]  /*2c50*/  @P0 EXIT ;  /* 0x000000000000094d */ /* 0x004fea0003800000 */
[----:B------:R-:W-:Y:S05]  /*2c60*/  BRA `(.L_x_51) ;  /* 0xfffffffc00ec7947 */ /* 0x000fea000383ffff */
.L_x_18:
[----:B------:R-:W-:-:S04]  /*2c70*/  UISETP.NE.AND UP1, UPT, UR37, URZ, UPT ;  /* 0x000000ff2500728c */ /* 0x000fc8000bf25270 */
[----:B------:R-:W-:-:S09]  /*2c80*/  UISETP.NE.OR UP1, UPT, UR8, 0x1, UP1 ;  /* 0x000000010800788c */ /* 0x000fd20008f25670 */
[----:B------:R-:W-:Y:S05]  /*2c90*/  BRA.U UP1, `(.L_x_52) ;  /* 0x0000000501487547 */ /* 0x000fea000b800000 */
[----:B------:R-:W-:Y:S01]  /*2ca0*/  ISETP.NE.AND P2, PT, R0, RZ, PT ;  /* 0x000000ff0000720c */ /* 0x000fe20003f45270 */
[----:B------:R-:W-:Y:S01]  /*2cb0*/  IMAD.MOV.U32 R12, RZ, RZ, 0x1 ;  /* 0x00000001ff0c7424 */ /* 0x000fe200078e00ff */
[----:B------:R-:W-:Y:S02]  /*2cc0*/  CS2R R10, SRZ ;  /* 0x00000000000a7805 */ /* 0x000fe4000001ff00 */
[----:B------:R-:W-:Y:S01]  /*2cd0*/  CS2R R8, SRZ ;  /* 0x0000000000087805 */ /* 0x000fe2000001ff00 */
[----:B------:R-:W-:Y:S01]  /*2ce0*/  UMOV UR4, 0x400 ;  /* 0x0000040000047882 */ /* 0x000fe20000000000 */
[----:B------:R-:W-:Y:S01]  /*2cf0*/  UMOV UR6, URZ ;  /* 0x000000ff00067c82 */ /* 0x000fe20008000000 */
[----:B------:R-:W-:-:S12]  /*2d00*/  ULEA UR37, UR37, UR4, 0x18 ;  /* 0x0000000425257291 */ /* 0x000fd8000f8ec0ff */
.L_x_56:
[----:B------:R-:W-:Y:S02]  /*2d10*/  LEA R2, R8, UR37, 0x3 ;  /* 0x0000002508027c11 */ /* 0x000fe4000f8e18ff */
[----:B------:R-:W-:-:S03]  /*2d20*/  SHF.L.U32 R5, R9, 0x1f, RZ ;  /* 0x0000001f09057819 */ /* 0x000fc600000006ff */
[----:B------:R-:W-:Y:S01]  /*2d30*/  VIADD R4, R2, 0x180 ;  /* 0x0000018002047836 */ /* 0x000fe20000000000 */
[----:B------:R-:W1:Y:S02]  /*2d40*/  SYNCS.PHASECHK.TRANS64.TRYWAIT P0, [R2+URZ+0x170], R5 ;  /* 0x00017005020075a7 */ /* 0x000e6400080011ff */
[----:B-1----:R-:W-:Y:S05]  /*2d50*/  @!P0 BRA `(.L_x_53) ;  /* 0x0000005000dc8947 */ /* 0x002fea0003800000 */
.L_x_138:
[----:B------:R-:W-:Y:S01]  /*2d60*/  ULEA UR5, UR6, UR37, 0x3 ;  /* 0x0000002506057291 */ /* 0x000fe2000f8e18ff */
[----:B------:R-:W-:Y:S02]  /*2d70*/  PRMT R4, RZ, 0x654, R4 ;  /* 0x00000654ff047816 */ /* 0x000fe40000000004 */
[----:B-1----:R-:W-:Y:S01]  /*2d80*/  SHF.L.U32 R5, R12, 0x1f, RZ ;  /* 0x0000001f0c057819 */ /* 0x002fe200000006ff */
[----:B------:R-:W-:Y:S01]  /*2d90*/  UIADD3 UR4, UPT, UPT, UR5, 0x110, URZ ;  /* 0x0000011005047890 */ /* 0x000fe2000fffe0ff */
[----:B------:R1:W-:Y:S05]  /*2da0*/  SYNCS.ARRIVE.TRANS64.RED.A1T0 RZ, [R4+URZ], RZ ;  /* 0x000000ff04ff79a7 */ /* 0x0003ea00081004ff */
[----:B------:R-:W-:Y:S01]  /*2db0*/  IMAD.U32 R7, RZ, RZ, UR4 ;  /* 0x00000004ff077e24 */ /* 0x000fe2000f8e00ff */
[----:B------:R-:W2:Y:S04]  /*2dc0*/  SYNCS.PHASECHK.TRANS64.TRYWAIT P0, [UR5+0x120], R5 ;  /* 0x00012005ff0075a7 */ /* 0x000ea80008001105 */
[----:B------:R-:W-:Y:S01]  /*2dd0*/  PRMT R6, R0, 0x654, R7 ;  /* 0x0000065400067816 */ /* 0x000fe20000000007 */
[----:B-1----:R-:W-:Y:S01]  /*2de0*/  @!P2 IMAD.MOV.U32 R4, RZ, RZ, 0x10 ;  /* 0x00000010ff04a424 */ /* 0x002fe200078e00ff */
[----:B--2---:R-:W-:Y:S06]  /*2df0*/  @!P0 BRA `(.L_x_54) ;  /* 0x0000005000c88947 */ /* 0x004fec0003800000 */
.L_x_140:
[----:B------:R-:W-:Y:S01]  /*2e00*/  ULEA UR4, UR6, UR37, 0x4 ;  /* 0x0000002506047291 */ /* 0x000fe2000f8e20ff */
[----:B------:R-:W-:Y:S01]  /*2e10*/  SEL R3, R6, R3, !P2 ;  /* 0x0000000306037207 */ /* 0x000fe20005000000 */
[----:B------:R-:W-:Y:S01]  /*2e20*/  UIADD3 UR5, UPT, UPT, UR5, 0x110, URZ ;  /* 0x0000011005057890 */ /* 0x000fe2000fffe0ff */
[----:B-1----:R-:W-:Y:S01]  /*2e30*/  LEA R2, R11, UR37, 0x3 ;  /* 0x000000250b027c11 */ /* 0x002fe2000f8e18ff */
[----:B------:R-:W-:Y:S01]  /*2e40*/  UIADD3 UR4, UPT, UPT, UR4, 0x1a0, URZ ;  /* 0x000001a004047890 */ /* 0x000fe2000fffe0ff */
[----:B------:R-:W-:Y:S01]  /*2e50*/  SHF.L.U32 R5, R10, 0x1f, RZ ;  /* 0x0000001f0a057819 */ /* 0x000fe200000006ff */
[----:B------:R1:W-:Y:S01]  /*2e60*/  @!P2 SYNCS.ARRIVE.TRANS64.RED RZ, [R3+URZ], R4 ;  /* 0x0000000403ffa9a7 */ /* 0x0003e200080004ff */
[----:B------:R-:W-:Y:S01]  /*2e70*/  UIADD3 UR6, UPT, UPT, UR6, 0x1, URZ ;  /* 0x0000000106067890 */ /* 0x000fe2000fffe0ff */
[----:B------:R-:W-:-:S03]  /*2e80*/  VIADD R8, R8, 0x1 ;  /* 0x0000000108087836 */ /* 0x000fc60000000000 */
[----:B------:R-:W-:Y:S02]  /*2e90*/  UISETP.NE.AND UP0, UPT, UR6, 0x2, UPT ;  /* 0x000000020600788c */ /* 0x000fe4000bf05270 */
[----:B------:R-:W-:Y:S06]  /*2ea0*/  UGETNEXTWORKID.BROADCAST [UR4], [UR5] ;  /* 0x00000000040073ca */ /* 0x000fec0008000100 */
[----:B------:R-:W-:Y:S01]  /*2eb0*/  USEL UR4, URZ, 0x1, UP0 ;  /* 0x00000001ff047887 */ /* 0x000fe20008000000 */
[----:B------:R-:W-:Y:S01]  /*2ec0*/  ISETP.NE.AND P0, PT, R8, 0x2, PT ;  /* 0x000000020800780c */ /* 0x000fe20003f05270 */
[----:B------:R-:W-:Y:S01]  /*2ed0*/  USEL UR6, UR6, URZ, UP0 ;  /* 0x000000ff06067287 */ /* 0x000fe20008000000 */
[----:B------:R-:W2:Y:S03]  /*2ee0*/  SYNCS.PHASECHK.TRANS64.TRYWAIT P1, [R2+URZ+0x110], R5 ;  /* 0x00011005020075a7 */ /* 0x000ea600080211ff */
[----:B------:R-:W-:Y:S01]  /*2ef0*/  LOP3.LUT R12, R12, UR4, RZ, 0x3c, !PT ;  /* 0x000000040c0c7c12 */ /* 0x000fe2000f8e3cff */
[----:B-12---:R-:W-:Y:S07]  /*2f00*/  @!P1 BRA `(.L_x_55) ;  /* 0x00000050009c9947 */ /* 0x006fee0003800000 */
.L_x_141:
[C---:B------:R-:W-:Y:S01]  /*2f10*/  LEA R4, R11.reuse, UR37, 0x4 ;  /* 0x000000250b047c11 */ /* 0x040fe2000f8e20ff */
[----:B-1----:R-:W-:Y:S01]  /*2f20*/  VIADD R2, R2, 0x120 ;  /* 0x0000012002027836 */ /* 0x002fe20000000000 */
[----:B------:R-:W-:Y:S01]  /*2f30*/  SEL R8, R8, RZ, P0 ;  /* 0x000000ff08087207 */ /* 0x000fe20000000000 */
[----:B------:R-:W-:-:S03]  /*2f40*/  VIADD R11, R11, 0x1 ;  /* 0x000000010b0b7836 */ /* 0x000fc60000000000 */
[----:B------:R-:W1:Y:S01]  /*2f50*/  LDS.128 R4, [R4+0x1a0] ;  /* 0x0001a00004047984 */ /* 0x000e620000000c00 */
[----:B------:R-:W-:Y:S02]  /*2f60*/  PRMT R2, RZ, 0x654, R2 ;  /* 0x00000654ff027816 */ /* 0x000fe40000000002 */
[C---:B------:R-:W-:Y:S01]  /*2f70*/  ISETP.NE.AND P1, PT, R11.reuse, 0x2, PT ;  /* 0x000000020b00780c */ /* 0x040fe20003f25270 */
[----:B------:R-:W-:Y:S01]  /*2f80*/  @!PT LDS RZ, [RZ] ;  /* 0x00000000fffff984 */ /* 0x000fe20000000800 */
[----:B------:R-:W-:Y:S01]  /*2f90*/  @!PT LDS RZ, [RZ] ;  /* 0x00000000fffff984 */ /* 0x000fe20000000800 */
[----:B------:R-:W-:Y:S01]  /*2fa0*/  @!PT LDS RZ, [RZ] ;  /* 0x00000000fffff984 */ /* 0x000fe20000000800 */
[----:B------:R-:W-:Y:S01]  /*2fb0*/  @!PT LDS RZ, [RZ] ;  /* 0x00000000fffff984 */ /* 0x000fe20000000800 */
[----:B------:R2:W-:Y:S06]  /*2fc0*/  MEMBAR.ALL.CTA ;  /* 0x0000000000007992 */ /* 0x0005ec0000008000 */
[----:B--2---:R-:W2:Y:S01]  /*2fd0*/  FENCE.VIEW.ASYNC.S ;  /* 0x00000000000073c6 */ /* 0x004ea20000000000 */
[----:B------:R-:W-:Y:S01]  /*2fe0*/  SEL R11, R11, RZ, P1 ;  /* 0x000000ff0b0b7207 */ /* 0x000fe20000800000 */
[----:B--2---:R2:W-:Y:S01]  /*2ff0*/  SYNCS.ARRIVE.TRANS64.RED.A1T0 RZ, [R2+URZ], RZ ;  /* 0x000000ff02ff79a7 */ /* 0x0045e200081004ff */
[----:B-1----:R-:W-:-:S02]  /*3000*/  LOP3.LUT P3, RZ, R6, 0x1, RZ, 0xc0, !PT ;  /* 0x0000000106ff7812 */ /* 0x002fc4000786c0ff */
[----:B------:R-:W-:-:S04]  /*3010*/  SEL R5, RZ, 0x1, P1 ;  /* 0x00000001ff057807 */ /* 0x000fc80000800000 */
[----:B------:R-:W-:Y:S02]  /*3020*/  LOP3.LUT R10, R10, R5, RZ, 0x3c, !PT ;  /* 0x000000050a0a7212 */ /* 0x000fe400078e3cff */
[----:B--2---:R-:W-:-:S04]  /*3030*/  SEL R2, RZ, 0x1, P0 ;  /* 0x00000001ff027807 */ /* 0x004fc80000000000 */
[----:B------:R-:W-:Y:S01]  /*3040*/  LOP3.LUT R9, R9, R2, RZ, 0x3c, !PT ;  /* 0x0000000209097212 */ /* 0x000fe200078e3cff */
[----:B------:R-:W-:Y:S06]  /*3050*/  @P3 BRA `(.L_x_56) ;  /* 0xfffffffc002c3947 */ /* 0x000fec000383ffff */
[----:B------:R-:W-:Y:S01]  /*3060*/  ULEA UR5, UR6, UR37, 0x3 ;  /* 0x0000002506057291 */ /* 0x000fe2000f8e18ff */
[----:B------:R-:W-:-:S08]  /*3070*/  SHF.L.U32 R3, R12, 0x1f, RZ ;  /* 0x0000001f0c037819 */ /* 0x000fd000000006ff */
[----:B------:R-:W1:Y:S02]  /*3080*/  SYNCS.PHASECHK.TRANS64 P0, [UR5+0x120], R3 ;  /* 0x00012003ff0075a7 */ /* 0x000e640008001005 */
[----:B-1----:R-:W-:Y:S05]  /*3090*/  @P0 BRA `(.L_x_57) ;  /* 0x0000000000080947 */ /* 0x002fea0003800000 */
[----:B------:R-:W1:Y:S02]  /*30a0*/  SYNCS.PHASECHK.TRANS64.TRYWAIT P0, [UR5+0x120], R3 ;  /* 0x00012003ff0075a7 */ /* 0x000e640008001105 */
[----:B-1----:R-:W-:Y:S05]  /*30b0*/  @!P0 BRA `(.L_x_58) ;  /* 0x0000005000448947 */ /* 0x002fea0003800000 */
.L_x_57:
[----:B------:R-:W-:-:S04]  /*30c0*/  UIADD3 UR4, UPT, UPT, UR6, 0x1, URZ ;  /* 0x0000000106047890 */ /* 0x000fc8000fffe0ff */
[----:B------:R-:W-:-:S04]  /*30d0*/  UISETP.NE.AND UP0, UPT, UR4, 0x2, UPT ;  /* 0x000000020400788c */ /* 0x000fc8000bf05270 */
[----:B------:R-:W-:Y:S02]  /*30e0*/  USEL UR7, URZ, 0x1, UP0 ;  /* 0x00000001ff077887 */ /* 0x000fe40008000000 */
[----:B------:R-:W-:-:S04]  /*30f0*/  USEL UR4, UR4, URZ, UP0 ;  /* 0x000000ff04047287 */ /* 0x000fc80008000000 */
[----:B------:R-:W-:Y:S01]  /*3100*/  ULEA UR4, UR4, UR37, 0x3 ;  /* 0x0000002504047291 */ /* 0x000fe2000f8e18ff */
[----:B-1----:R-:W-:-:S04]  /*3110*/  LOP3.LUT R3, R12, UR7, RZ, 0x3c, !PT ;  /* 0x000000070c037c12 */ /* 0x002fc8000f8e3cff */
[----:B------:R-:W-:-:S04]  /*3120*/  SHF.L.U32 R0, R3, 0x1f, RZ ;  /* 0x0000001f03007819 */ /* 0x000fc800000006ff */
[----:B------:R-:W1:Y:S02]  /*3130*/  SYNCS.PHASECHK.TRANS64 P0, [UR4+0x120], R0 ;  /* 0x00012000ff0075a7 */ /* 0x000e640008001004 */
[----:B-1----:R-:W-:Y:S05]  /*3140*/  @P0 EXIT ;  /* 0x000000000000094d */ /* 0x002fea0003800000 */
[----:B------:R-:W-:Y:S02]  /*3150*/  SHF.L.U32 R3, R3, 0x1f, RZ ;  /* 0x0000001f03037819 */ /* 0x000fe400000006ff */
[----:B------:R-:W-:-:S07]  /*3160*/  MOV R0, UR4 ;  /* 0x0000000400007c02 */ /* 0x000fce0008000f00 */
.L_x_59:
[----:B-1----:R1:W2:Y:S02]  /*3170*/  SYNCS.PHASECHK.TRANS64.TRYWAIT P0, [R0+URZ+0x120], R3 ;  /* 0x00012003000075a7 */ /* 0x0022a400080011ff */
[----:B--2---:R-:W-:Y:S05]  /*3180*/  @!P0 NANOSLEEP.SYNCS 0x989680 ;  /* 0x009896800000895d */ /* 0x004fea0003900000 */
[----:B------:R-:W2:Y:S02]  /*3190*/  @!P0 SYNCS.PHASECHK.TRANS64 P0, [R0+URZ+0x120], R3 ;  /* 0x00012003000085a7 */ /* 0x000ea400080010ff */
[----:B--2---:R-:W-:Y:S05]  /*31a0*/  @P0 EXIT ;  /* 0x000000000000094d */ /* 0x004fea0003800000 */
[----:B------:R-:W-:Y:S05]  /*31b0*/  BRA `(.L_x_59) ;  /* 0xfffffffc00ec7947 */ /* 0x000fea000383ffff */
.L_x_52:
[----:B------:R-:W-:-:S09]  /*31c0*/  UISETP.NE.AND UP1, UPT, UR8, URZ, UPT ;  /* 0x000000ff0800728c */ /* 0x000fd2000bf25270 */
[----:B------:R-:W-:Y:S05]  /*31d0*/  BRA.U UP1, `(.L_x_60) ;  /* 0x0000000d017c7547 */ /* 0x000fea000b800000 */
[----:B------:R-:W-:Y:S01]  /*31e0*/  UMOV UR4, 0x40 ;  /* 0x0000004000047882 */ /* 0x000fe20000000000 */
[----:B------:R-:W-:Y:S01]  /*31f0*/  NOP ;  /* 0x0000000000007918 */ /* 0x000fe20000000000 */
[----:B------:R-:W-:Y:S01]  /*3200*/  ULEA UR4, UR37, UR4, 0x18 ;  /* 0x0000000425047291 */ /* 0x000fe2000f8ec0ff */
[----:B------:R-:W-:Y:S02]  /*3210*/  UMOV UR5, 0x400 ;  /* 0x0000040000057882 */ /* 0x000fe40000000000 */
[----:B------:R-:W-:-:S06]  /*3220*/  ULEA UR37, UR37, UR5, 0x18 ;  /* 0x0000000525257291 */ /* 0x000fcc000f8ec0ff */
[----:B------:R-:W1:Y:S02]  /*3230*/  LDS.U8 R0, [UR4+0x1c] ;  /* 0x00001c04ff007984 */ /* 0x000e640008000000 */
[----:B-1----:R-:W-:-:S13]  /*3240*/  ISETP.NE.AND P0, PT, R0, RZ, PT ;  /* 0x000000ff0000720c */ /* 0x002fda0003f05270 */
[----:B------:R-:W-:Y:S05]  /*3250*/  @P0 BRA `(.L_x_61) ;  /* 0x0000000000580947 */ /* 0x000fea0003800000 */
[----:B------:R-:W-:-:S13]  /*3260*/  ELECT P0, URZ, PT ;  /* 0x0000000000ff782f */ /* 0x000fda0003800000 */
[----:B------:R-:W-:Y:S05]  /*3270*/  @!P0 BRA `(.L_x_62) ;  /* 0x0000000000608947 */ /* 0x000fea0003800000 */
[----:B------:R-:W-:Y:S01]  /*3280*/  UMOV UR5, 0x10 ;  /* 0x0000001000057882 */ /* 0x000fe20000000000 */
[----:B------:R-:W-:Y:S01]  /*3290*/  HFMA2 R0, -RZ, RZ, 0, 5.9604644775390625e-08 ;  /* 0x00000001ff007431 */ /* 0x000fe200000001ff */
[----:B------:R-:W-:-:S03]  /*32a0*/  MOV R2, 0xffff ;  /* 0x0000ffff00027802 */ /* 0x000fc60000000f00 */
[----:B------:R-:W-:Y:S04]  /*32b0*/  DEPBAR.LE SB1, 0x36 ;  /* 0x00009d800000791a */ /* 0x000fe80000000000 */
[----:B------:R-:W1:Y:S02]  /*32c0*/  UTCATOMSWS.FIND_AND_SET.ALIGN UP0, UR5, UR5 ;  /* 0x00000005000575e3 */ /* 0x000e640008000800 */
[----:B-1----:R-:W-:Y:S01]  /*32d0*/  MOV R3, UR5 ;  /* 0x0000000500037c02 */ /* 0x002fe20008000f00 */
[----:B------:R-:W-:Y:S06]  /*32e0*/  BRA.U UP0, `(.L_x_63) ;  /* 0x0000000100187547 */ /* 0x000fec000b800000 */
.L_x_64:
[----:B------:R-:W-:Y:S05]  /*32f0*/  NANOSLEEP 0x64 ;  /* 0x000000640000795d */ /* 0x000fea0003800000 */
[----:B------:R-:W-:-:S05]  /*3300*/  UMOV UR5, 0x10 ;  /* 0x0000001000057882 */ /* 0x000fca0000000000 */
[----:B------:R-:W-:Y:S04]  /*3310*/  DEPBAR.LE SB1, 0x36 ;  /* 0x00009d800000791a */ /* 0x000fe80000000000 */
[----:B------:R-:W1:Y:S02]  /*3320*/  UTCATOMSWS.FIND_AND_SET.ALIGN UP0, UR5, UR5 ;  /* 0x00000005000575e3 */ /* 0x000e640008000800 */
[----:B-1----:R-:W-:Y:S01]  /*3330*/  MOV R3, UR5 ;  /* 0x0000000500037c02 */ /* 0x002fe20008000f00 */
[----:B------:R-:W-:Y:S05]  /*3340*/  BRA.U !UP0, `(.L_x_64) ;  /* 0xfffffffd08e87547 */ /* 0x000fea000b83ffff */
.L_x_63:
[-C--:B------:R-:W-:Y:S02]  /*3350*/  SHF.L.U32 R2, R2, R3.reuse, RZ ;  /* 0x0000000302027219 */ /* 0x080fe400000006ff */
[----:B------:R-:W-:Y:S01]  /*3360*/  SHF.L.U32 R0, R0, R3, RZ ;  /* 0x0000000300007219 */ /* 0x000fe200000006ff */
[----:B------:R-:W-:Y:S02]  /*3370*/  IMAD.SHL.U32 R3, R3, 0x20, RZ ;  /* 0x0000002003037824 */ /* 0x000fe400078e00ff */
[----:B------:R1:W-:Y:S04]  /*3380*/  ATOMS.OR RZ, [UR4+0x14], R2 ;  /* 0x00001402ffff798c */ /* 0x0003e8000b000004 */
[----:B------:R1:W-:Y:S04]  /*3390*/  ATOMS.OR RZ, [UR4+0x18], R0 ;  /* 0x00001800ffff798c */ /* 0x0003e8000b000004 */
[----:B------:R1:W-:Y:S01]  /*33a0*/  STS [UR37+0x1c0], R3 ;  /* 0x0001c003ff007988 */ /* 0x0003e20008000825 */
[----:B------:R-:W-:Y:S05]  /*33b0*/  BRA `(.L_x_62) ;  /* 0x0000000000107947 */ /* 0x000fea0003800000 */
.L_x_61:
[----:B------:R-:W-:Y:S02]  /*33c0*/  MOV R0, 0xffffffff ;  /* 0xffffffff00007802 */ /* 0x000fe40000000f00 */
[----:B------:R-:W-:-:S03]  /*33d0*/  MOV R2, 0x3400 ;  /* 0x0000340000027802 */ /* 0x000fc60000000f00 */
[----:B------:R1:W-:Y:S04]  /*33e0*/  STS [UR37+0x1c0], R0 ;  /* 0x0001c000ff007988 */ /* 0x0003e80008000825 */
[----:B-1-3-5:R-:W-:Y:S05]  /*33f0*/  CALL.REL.NOINC `($__internal_1_$__cuda_sm10x_tcgen05_guardrail_trap_phase_invalid_during_alloc) ;  /* 0x0000005000c47944 */ /* 0x02afea0003c00000 */
.L_x_62:
[----:B------:R-:W-:Y:S05]  /*3400*/  WARPSYNC.ALL ;  /* 0x0000000000007948 */ /* 0x000fea0003800000 */
[----:B------:R-:W2:Y:S01]  /*3410*/  S2UR UR9, SR_CgaCtaId ;  /* 0x00000000000979c3 */ /* 0x000ea20000008800 */
[----:B------:R-:W-:Y:S01]  /*3420*/  UMOV UR4, 0x400 ;  /* 0x0000040000047882 */ /* 0x000fe20000000000 */
[----:B------:R-:W-:-:S06]  /*3430*/  NOP ;  /* 0x0000000000007918 */ /* 0x000fcc0000000000 */
[----:B------:R-:W-:Y:S06]  /*3440*/  BAR.ARV 0x6, 0xa0 ;  /* 0x0182800000007b1d */ /* 0x000fec0000002000 */
[----:B------:R-:W4:Y:S01]  /*3450*/  LDCU UR5, c[0x0][0x38c] ;  /* 0x00007180ff0577ac */ /* 0x000f220008000800 */
[----:B------:R-:W-:Y:S01]  /*3460*/  IMAD.MOV.U32 R11, RZ, RZ, 0x1 ;  /* 0x00000001ff0b7424 */ /* 0x000fe200078e00ff */
[----:B------:R-:W-:Y:S01]  /*3470*/  CS2R R8, SRZ ;  /* 0x0000000000087805 */ /* 0x000fe2000001ff00 */
[----:B------:R-:W-:Y:S01]  /*3480*/  IMAD.MOV.U32 R10, RZ, RZ, RZ ;  /* 0x000000ffff0a7224 */ /* 0x000fe200078e00ff */
[----:B------:R-:W-:Y:S01]  /*3490*/  UMOV UR12, URZ ;  /* 0x000000ff000c7c82 */ /* 0x000fe20008000000 */
[----:B------:R-:W-:Y:S01]  /*34a0*/  UMOV UR11, URZ ;  /* 0x000000ff000b7c82 */ /* 0x000fe20008000000 */
[----:B------:R-:W-:Y:S01]  /*34b0*/  UMOV UR24, 0x0 ;  /* 0x0000000000187882 */ /* 0x000fe20000000000 */
[----:B------:R-:W-:Y:S01]  /*34c0*/  UMOV UR25, 0x8140010 ;  /* 0x0814001000197882 */ /* 0x000fe20000000000 */
[----:B------:R-:W-:Y:S01]  /*34d0*/  UMOV UR20, 0x0 ;  /* 0x0000000000147882 */ /* 0x000fe20000000000 */
[----:B------:R-:W-:Y:S01]  /*34e0*/  UMOV UR21, 0x8140010 ;  /* 0x0814001000157882 */ /* 0x000fe20000000000 */
[----:B--2---:R-:W-:Y:S01]  /*34f0*/  ULEA UR9, UR9, UR4, 0x18 ;  /* 0x0000000409097291 */ /* 0x004fe2000f8ec0ff */
[----:B------:R-:W2:Y:S03]  /*3500*/  LDCU UR4, c[0x0][0x38c] ;  /* 0x00007180ff0477ac */ /* 0x000ea60008000800 */
[----:B------:R-:W-:-:S02]  /*3510*/  UIADD3 UR10, UPT, UPT, UR9, 0x5280, URZ ;  /* 0x00005280090a7890 */ /* 0x000fc4000fffe0ff */
[----:B----4-:R-:W-:-:S03]  /*3520*/  UISETP.GE.AND UP3, UPT, UR5, 0x1, UPT ;  /* 0x000000010500788c */ /* 0x010fc6000bf66270 */
[----:B-1----:R-:W1:Y:S01]  /*3530*/  LDS R0, [UR9+0x1c0] ;  /* 0x0001c009ff007984 */ /* 0x002e620008000800 */
[----:B------:R-:W-:-:S04]  /*3540*/  USHF.R.U32.HI UR10, URZ, 0x4, UR10 ;  /* 0x00000004ff0a7899 */ /* 0x000fc8000801160a */
[----:B------:R-:W-:-:S04]  /*3550*/  ULOP3.LUT UR10, UR10, 0x3fff, URZ, 0xc0, !UPT ;  /* 0x00003fff0a0a7892 */ /* 0x000fc8000f8ec0ff */
[----:B------:R-:W-:Y:S02]  /*3560*/  ULOP3.LUT UR10, UR10, 0x10000, URZ, 0xfc, !UPT ;  /* 0x000100000a0a7892 */ /* 0x000fe4000f8efcff */
[----:B--2---:R-:W-:-:S04]  /*3570*/  UIADD3 UR4, UPT, UPT, UR4, 0x3f, URZ ;  /* 0x0000003f04047890 */ /* 0x004fc8000fffe0ff */
[----:B------:R-:W-:-:S04]  /*3580*/  USHF.R.S32.HI UR8, URZ, 0x1f, UR4 ;  /* 0x0000001fff087899 */ /* 0x000fc80008011404 */
[----:B------:R-:W-:Y:S02]  /*3590*/  ULEA.HI UR8, UR8, UR4, URZ, 0x6 ;  /* 0x0000000408087291 */ /* 0x000fe4000f8f30ff */
[----:B------:R-:W-:Y:S02]  /*35a0*/  UIADD3 UR4, UPT, UPT, UR9, 0x23280, URZ ;  /* 0x0002328009047890 */ /* 0x000fe4000fffe0ff */
[----:B------:R-:W-:Y:S02]  /*35b0*/  USHF.R.S32.HI UR8, URZ, 0x6, UR8 ;  /* 0x00000006ff087899 */ /* 0x000fe40008011408 */
[----:B------:R-:W-:Y:S02]  /*35c0*/  USHF.R.U32.HI UR4, URZ, 0x4, UR4 ;  /* 0x00000004ff047899 */ /* 0x000fe40008011604 */
[----:B------:R-:W-:Y:S02]  /*35d0*/  UISETP.LT.AND UP0, UPT, UR8, 0x1, UPT ;  /* 0x000000010800788c */ /* 0x000fe4000bf01270 */
[----:B------:R-:W-:-:S02]  /*35e0*/  ULOP3.LUT UR4, UR4, 0x3fff, URZ, 0xc0, !UPT ;  /* 0x00003fff04047892 */ /* 0x000fc4000f8ec0ff */
[----:B------:R-:W-:Y:S02]  /*35f0*/  USEL UR16, UR8, 0x1, !UP0 ;  /* 0x0000000108107887 */ /* 0x000fe4000c000000 */
[----:B------:R-:W-:Y:S02]  /*3600*/  ULOP3.LUT UR4, UR4, 0x10000, URZ, 0xfc, !UPT ;  /* 0x0001000004047892 */ /* 0x000fe4000f8efcff */
[----:B------:R-:W-:Y:S01]  /*3610*/  UIADD3 UR16, UPT, UPT, -UR16, URZ, URZ ;  /* 0x000000ff10107290 */ /* 0x000fe2000fffe1ff */
[----:B-1----:R-:W-:-:S15]  /*3620*/  R2UR UR13, R0 ;  /* 0x00000000000d72ca */ /* 0x002fde00000e0000 */
.L_x_71:
[----:B------:R-:W-:Y:S02]  /*3630*/  LEA R0, R10, UR9, 0x3 ;  /* 0x000000090a007c11 */ /* 0x000fe4000f8e18ff */
[----:B------:R-:W-:Y:S02]  /*3640*/  SHF.L.U32 R5, R9, 0x1f, RZ ;  /* 0x0000001f09057819 */ /* 0x000fe400000006ff */
[----:B------:R-:W-:Y:S01]  /*3650*/  PLOP3.LUT P0, PT, PT, PT, UP3, 0x80, 0x8 ;  /* 0x000000000008781c */ /* 0x000fe20003f0f038 */
[----:B------:R-:W-:Y:S01]  /*3660*/  VIADD R3, R0, 0x120 ;  /* 0x0000012000037836 */ /* 0x000fe20000000000 */
[----:B-1----:R-:W1:Y:S02]  /*3670*/  SYNCS.PHASECHK.TRANS64.TRYWAIT P1, [R0+URZ+0x110], R5 ;  /* 0x00011005000075a7 */ /* 0x002e6400080211ff */
[----:B-1--4-:R-:W-:Y:S09]  /*3680*/  @!P1 BRA `(.L_x_65) ;  /* 0x0000004800e89947 */ /* 0x012ff20003800000 */
.L_x_143:
[----:B------:R-:W-:Y:S01]  /*3690*/  LEA R4, R10, UR9, 0x4 ;  /* 0x000000090a047c11 */ /* 0x000fe2000f8e20ff */
[----:B------:R-:W-:Y:S01]  /*36a0*/  @UP3 ULEA UR5, UR11, UR9, 0x3 ;  /* 0x000000090b053291 */ /* 0x000fe2000f8e18ff */
[----:B------:R-:W-:Y:S01]  /*36b0*/  PLOP3.LUT P2, PT, PT, PT, PT, 0x80, 0x8 ;  /* 0x000000000008781c */ /* 0x000fe20003f4f070 */
[----:B------:R-:W-:Y:S01]  /*36c0*/  ULEA UR14, UR12, UR9, 0x3 ;  /* 0x000000090c0e7291 */ /* 0x000fe2000f8e18ff */
[----:B------:R-:W-:Y:S01]  /*36d0*/  PRMT R3, RZ, 0x654, R3 ;  /* 0x00000654ff037816 */ /* 0x000fe20000000003 */
[----:B------:R-:W-:Y:S01]  /*36e0*/  UIMAD UR15, UR12, 0x50, UR13 ;  /* 0x000000500c0f78a4 */ /* 0x000fe2000f8e020d */
[----:B-1----:R-:W1:Y:S01]  /*36f0*/  LDS.128 R4, [R4+0x1a0] ;  /* 0x0001a00004047984 */ /* 0x002e620000000c00 */
[----:B------:R-:W-:Y:S02]  /*3700*/  @P0 SHF.L.U32 R2, R8, 0x1f, RZ ;  /* 0x0000001f08020819 */ /* 0x000fe400000006ff */
[----:B------:R-:W-:Y:S01]  /*3710*/  SHF.L.U32 R0, R11, 0x1f, RZ ;  /* 0x0000001f0b007819 */ /* 0x000fe200000006ff */
[----:B------:R-:W-:Y:S01]  /*3720*/  @!PT LDS RZ, [RZ] ;  /* 0x00000000fffff984 */ /* 0x000fe20000000800 */
[----:B------:R-:W-:Y:S01]  /*3730*/  @!PT LDS RZ, [RZ] ;  /* 0x00000000fffff984 */ /* 0x000fe20000000800 */
[----:B------:R-:W-:Y:S01]  /*3740*/  @!PT LDS RZ, [RZ] ;  /* 0x00000000fffff984 */ /* 0x000fe20000000800 */
[----:B------:R-:W-:Y:S01]  /*3750*/  @!PT LDS RZ, [RZ] ;  /* 0x00000000fffff984 */ /* 0x000fe20000000800 */
[----:B------:R2:W-:Y:S06]  /*3760*/  MEMBAR.ALL.CTA ;  /* 0x0000000000007992 */ /* 0x0005ec0000008000 */
[----:B--2---:R-:W2:Y:S02]  /*3770*/  FENCE.VIEW.ASYNC.S ;  /* 0x00000000000073c6 */ /* 0x004ea40000000000 */
[----:B--2---:R2:W-:Y:S01]  /*3780*/  SYNCS.ARRIVE.TRANS64.RED.A1T0 RZ, [R3+URZ], RZ ;  /* 0x000000ff03ff79a7 */ /* 0x0045e200081004ff */
[----:B------:R2:W4:Y:S01]  /*3790*/  @P0 SYNCS.PHASECHK.TRANS64.TRYWAIT P2, [UR5], R2 ;  /* 0x00000002ff0005a7 */ /* 0x0005220008041105 */
[----:B-1----:R-:W-:Y:S01]  /*37a0*/  LOP3.LUT P1, RZ, R6, 0x1, RZ, 0xc0, !PT ;  /* 0x0000000106ff7812 */ /* 0x002fe2000782c0ff */
[----:B------:R-:W1:Y:S02]  /*37b0*/  SYNCS.PHASECHK.TRANS64.TRYWAIT P0, [UR14+0x150], R0 ;  /* 0x00015000ff0075a7 */ /* 0x000e64000800110e */
[----:B-12-4-:R-:W-:Y:S10]  /*37c0*/  @!P0 BRA `(.L_x_66) ;  /* 0x0000004800ac8947 */ /* 0x016ff40003800000 */
.L_x_145:
[----:B------:R-:W-:Y:S01]  /*37d0*/  IADD3 R10, PT, PT, R10, 0x1, RZ ;  /* 0x000000010a0a7810 */ /* 0x000fe20007ffe0ff */
[----:B------:R-:W-:Y:S06]  /*37e0*/  BRA.U !UP3, `(.L_x_67) ;  /* 0x000000010b987547 */ /* 0x000fec000b800000 */
[----:B------:R-:W-:Y:S01]  /*37f0*/  UPLOP3.LUT UP4, UPT, UPT, UPT, UPT, 0x40, 0x4 ;  /* 0x000000000004789c */ /* 0x000fe20003f8e870 */
[----:B------:R-:W-:Y:S01]  /*3800*/  UMOV UR18, UR16 ;  /* 0x0000001000127c82 */ /* 0x000fe20008000000 */
[----:B------:R-:W-:Y:S01]  /*3810*/  UMOV UR17, UR8 ;  /* 0x0000000800117c82 */ /* 0x000fe20008000000 */
[----:B------:R-:W-:-:S08]  /*3820*/  UMOV UR5, UR11 ;  /* 0x0000000b00057c82 */ /* 0x000fd00008000000 */
.L_x_70:
[----:B------:R-:W-:Y:S02]  /*3830*/  UIADD3 UR18, UPT, UPT, UR18, 0x1, URZ ;  /* 0x0000000112127890 */ /* 0x000fe4000fffe0ff */
[----:B--2---:R-:W-:Y:S02]  /*3840*/  ULEA UR7, UR5, UR9, 0x3 ;  /* 0x0000000905077291 */ /* 0x004fe4000f8e18ff */
[----:B------:R-:W-:Y:S01]  /*3850*/  UISETP.NE.AND UP0, UPT, UR18, URZ, UPT ;  /* 0x000000ff1200728c */ /* 0x000fe2000bf05270 */
[----:B----4-:R-:W-:Y:S10]  /*3860*/  @P2 BRA `(.L_x_68) ;  /* 0x00000000000c2947 */ /* 0x010ff40003800000 */
[----:B-1----:R-:W-:Y:S04]  /*3870*/  SHF.L.U32 R3, R8, 0x1f, RZ ;  /* 0x0000001f08037819 */ /* 0x002fe800000006ff */
[----:B------:R-:W1:Y:S02]  /*3880*/  SYNCS.PHASECHK.TRANS64.TRYWAIT P0, [UR7], R3 ;  /* 0x00000003ff0075a7 */ /* 0x000e640008001107 */
[----:B-1----:R-:W-:Y:S05]  /*3890*/  @!P0 BRA `(.L_x_69) ;  /* 0x0000004800908947 */ /* 0x002fea0003800000 */
.L_x_68:
[----:B------:R-:W-:Y:S01]  /*38a0*/  UISETP.NE.AND UP1, UPT, UR17, 0x1, UPT ;  /* 0x000000011100788c */ /* 0x000fe2000bf25270 */
[----:B------:R-:W-:Y:S01]  /*38b0*/  PLOP3.LUT P2, PT, PT, PT, PT, 0x80, 0x8 ;  /* 0x000000000008781c */ /* 0x000fe20003f4f070 */
[----:B------:R-:W-:Y:S02]  /*38c0*/  UIADD3 UR11, UPT, UPT, UR5, 0x1, URZ ;  /* 0x00000001050b7890 */ /* 0x000fe4000fffe0ff */
[----:B------:R-:W-:Y:S02]  /*38d0*/  UIMAD UR6, UR5, 0x140, UR4 ;  /* 0x00000140050678a4 */ /* 0x000fe4000f8e0204 */
[----:B------:R-:W-:Y:S01]  /*38e0*/  UISETP.NE.AND UP2, UPT, UR11, 0xf, UPT ;  /* 0x0000000f0b00788c */ /* 0x000fe2000bf45270 */
[----:B------:R-:W-:Y:S01]  /*38f0*/  PLOP3.LUT P0, PT, PT, PT, UP1, 0x80, 0x8 ;  /* 0x000000000008781c */ /* 0x000fe20003f0f018 */
[----:B------:R-:W-:Y:S02]  /*3900*/  UIADD3 UR28, UPT, UPT, UR6, 0x2, URZ ;  /* 0x00000002061c7890 */ /* 0x000fe4000fffe0ff */
[----:B------:R-:W-:Y:S02]  /*3910*/  USEL UR22, URZ, 0x1, UP2 ;  /* 0x00000001ff167887 */ /* 0x000fe40009000000 */
[----:B------:R-:W-:Y:S02]  /*3920*/  USEL UR11, UR11, URZ, UP2 ;  /* 0x000000ff0b0b7287 */ /* 0x000fe40009000000 */
[----:B------:R-:W-:Y:S02]  /*3930*/  UIADD3 UR17, UPT, UPT, UR17, -0x1, URZ ;  /* 0xffffffff11117890 */ /* 0x000fe4000fffe0ff */
[----:B------:R-:W-:Y:S01]  /*3940*/  @UP1 ULEA UR19, UR11, UR9, 0x3 ;  /* 0x000000090b131291 */ /* 0x000fe2000f8e18ff */
[----:B------:R-:W-:Y:S01]  /*3950*/  LOP3.LUT R8, R8, UR22, RZ, 0x3c, !PT ;  /* 0x0000001608087c12 */ /* 0x000fe2000f8e3cff */
[----:B------:R-:W-:Y:S01]  /*3960*/  ULEA UR22, UR5, UR10, 0x9 ;  /* 0x0000000a05167291 */ /* 0x000fe2000f8e48ff */
[----:B------:R-:W-:Y:S02]  /*3970*/  UMOV UR23, 0x80004020 ;  /* 0x8000402000177882 */ /* 0x000fe40000000000 */
[----:B-1----:R-:W-:Y:S01]  /*3980*/  @P0 SHF.L.U32 R0, R8, 0x1f, RZ ;  /* 0x0000001f08000819 */ /* 0x002fe200000006ff */
[----:B------:R-:W-:Y:S01]  /*3990*/  UIADD3 UR26, UPT, UPT, UR22, 0x2, URZ ;  /* 0x00000002161a7890 */ /* 0x000fe2000fffe0ff */
[----:B------:R-:W-:Y:S02]  /*39a0*/  UMOV UR29, 0x80004020 ;  /* 0x80004020001d7882 */ /* 0x000fe40000000000 */
[----:B------:R2:W4:Y:S01]  /*39b0*/  @P0 SYNCS.PHASECHK.TRANS64.TRYWAIT P2, [UR19], R0 ;  /* 0x00000000ff0005a7 */ /* 0x0005220008041113 */
[----:B------:R-:W-:Y:S01]  /*39c0*/  UIADD3 UR19, UPT, UPT, UR7, 0x78, URZ ;  /* 0x0000007807137890 */ /* 0x000fe2000fffe0ff */
[----:B------:R-:W-:Y:S02]  /*39d0*/  UMOV UR27, 0x80004020 ;  /* 0x80004020001b7882 */ /* 0x000fe40000000000 */
[----:B------:R-:W-:Y:S01]  /*39e0*/  UMOV UR7, 0x80004020 ;  /* 0x8000402000077882 */ /* 0x000fe20000000000 */
[----:B------:R-:W-:Y:S01]  /*39f0*/  UMOV UR5, UR11 ;  /* 0x0000000b00057c82 */ /* 0x000fe20008000000 */
[----:B------:R2:W-:Y:S01]  /*3a00*/  UTCQMMA gdesc[UR22], gdesc[UR6], tmem[UR15], tmem[UR24], idesc[UR25], UP4 ;  /* 0x00ff1806160075ea */ /* 0x0005e2000a00030f */
[----:B------:R-:W-:Y:S01]  /*3a10*/  UPLOP3.LUT UP4, UPT, UPT, UPT, UPT, 0x80, 0x8 ;  /* 0x000000000008789c */ /* 0x000fe20003f8f070 */
[----:B------:R2:W-:Y:S02]  /*3a20*/  UTCQMMA gdesc[UR26], gdesc[UR28], tmem[UR15], tmem[UR20], idesc[UR21], UPT ;  /* 0x00ff141c1a0075ea */ /* 0x0005e4000b80030f */
[----:B------:R2:W-:Y:S01]  /*3a30*/  UTCBAR [UR19], URZ ;  /* 0x000000ff130073e9 */ /* 0x0005e200080000ff */
[----:B------:R-:W-:Y:S07]  /*3a40*/  BRA.U UP0, `(.L_x_70) ;  /* 0xfffffffd00787547 */ /* 0x000fee000b83ffff */
.L_x_67:
[----:B------:R-:W-:Y:S01]  /*3a50*/  UIADD3 UR12, UPT, UPT, UR12, 0x1, URZ ;  /* 0x000000010c0c7890 */ /* 0x000fe2000fffe0ff */
[C---:B------:R-:W-:Y:S01]  /*3a60*/  ISETP.NE.AND P0, PT, R10.reuse, 0x2, PT ;  /* 0x000000020a00780c */ /* 0x040fe20003f05270 */
[----:B------:R-:W-:Y:S02]  /*3a70*/  UIADD3 UR14, UPT, UPT, UR14, 0x130, URZ ;  /* 0x000001300e0e7890 */ /* 0x000fe4000fffe0ff */
[----:B------:R-:W-:Y:S01]  /*3a80*/  UISETP.NE.AND UP0, UPT, UR12, 0x4, UPT ;  /* 0x000000040c00788c */ /* 0x000fe2000bf05270 */
[----:B-12---:R-:W-:Y:S02]  /*3a90*/  SEL R0, RZ, 0x1, P0 ;  /* 0x00000001ff007807 */ /* 0x006fe40000000000 */
[----:B------:R-:W-:Y:S01]  /*3aa0*/  SEL R10, R10, RZ, P0 ;  /* 0x000000ff0a0a7207 */ /* 0x000fe20000000000 */
[----:B------:R-:W-:Y:S01]  /*3ab0*/  USEL UR5, URZ, 0x1, UP0 ;  /* 0x00000001ff057887 */ /* 0x000fe20008000000 */
[----:B------:R-:W-:Y:S01]  /*3ac0*/  LOP3.LUT R9, R9, R0, RZ, 0x3c, !PT ;  /* 0x0000000009097212 */ /* 0x000fe200078e3cff */
[----:B------:R-:W-:Y:S01]  /*3ad0*/  USEL UR12, UR12, URZ, UP0 ;  /* 0x000000ff0c0c7287 */ /* 0x000fe20008000000 */
[----:B------:R1:W-:Y:S03]  /*3ae0*/  UTCBAR [UR14], URZ ;  /* 0x000000ff0e0073e9 */ /* 0x0003e600080000ff */
[----:B------:R-:W-:Y:S01]  /*3af0*/  LOP3.LUT R11, R11, UR5, RZ, 0x3c, !PT ;  /* 0x000000050b0b7c12 */ /* 0x000fe2000f8e3cff */
[----:B------:R-:W-:Y:S07]  /*3b00*/  @P1 BRA `(.L_x_71) ;  /* 0xfffffff800c81947 */ /* 0x000fee000383ffff */
[----:B------:R-:W2:Y:S01]  /*3b10*/  S2UR UR4, SR_CgaCtaId ;  /* 0x00000000000479c3 */ /* 0x000ea20000008800 */
[----:B------:R-:W-:Y:S01]  /*3b20*/  ELECT P0, URZ, PT ;  /* 0x0000000000ff782f */ /* 0x000fe20003800000 */
[----:B------:R-:W-:Y:S01]  /*3b30*/  IMAD.MOV.U32 R0, RZ, RZ, 0x1 ;  /* 0x00000001ff007424 */ /* 0x000fe200078e00ff */
[----:B------:R-:W-:Y:S01]  /*3b40*/  UIADD3 UR9, UPT, UPT, UR9, 0x150, URZ ;  /* 0x0000015009097890 */ /* 0x000fe2000fffe0ff */
[----:B------:R-:W-:Y:S01]  /*3b50*/  SHF.L.U32 R3, R11, 0x1f, RZ ;  /* 0x0000001f0b037819 */ /* 0x000fe200000006ff */
[----:B------:R-:W-:-:S03]  /*3b60*/  UMOV UR5, 0x40 ;  /* 0x0000004000057882 */ /* 0x000fc60000000000 */
[----:B------:R-:W-:Y:S01]  /*3b70*/  UVIRTCOUNT.DEALLOC.SMPOOL 0x80 ;  /* 0x000000800000784c */ /* 0x000fe20000000000 */
[----:B--2---:R-:W-:Y:S02]  /*3b80*/  ULEA UR4, UR4, UR5, 0x18 ;  /* 0x0000000504047291 */ /* 0x004fe4000f8ec0ff */
[----:B------:R-:W-:-:S07]  /*3b90*/  ULEA UR5, UR12, UR9, 0x3 ;  /* 0x000000090c057291 */ /* 0x000fce000f8e18ff */
[----:B------:R2:W-:Y:S02]  /*3ba0*/  @P0 STS.U8 [UR4+0x1c], R0 ;  /* 0x00001c00ff000988 */ /* 0x0005e40008000004 */
[----:B------:R-:W3:Y:S02]  /*3bb0*/  SYNCS.PHASECHK.TRANS64.TRYWAIT P0, [UR5], R3 ;  /* 0x00000003ff0075a7 */ /* 0x000ee40008001105 */
[----:B--23--:R-:W-:Y:S05]  /*3bc0*/  @!P0 BRA `(.L_x_72) ;  /* 0x0000004400dc8947 */ /* 0x00cfea0003800000 */
.L_x_148:
[----:B------:R-:W-:-:S04]  /*3bd0*/  UIADD3 UR6, UPT, UPT, UR12, 0x1, URZ ;  /* 0x000000010c067890 */ /* 0x000fc8000fffe0ff */
[----:B------:R-:W-:-:S04]  /*3be0*/  UISETP.NE.AND UP0, UPT, UR6, 0x4, UPT ;  /* 0x000000040600788c */ /* 0x000fc8000bf05270 */
[----:B------:R-:W-:Y:S02]  /*3bf0*/  USEL UR7, URZ, 0x1, UP0 ;  /* 0x00000001ff077887 */ /* 0x000fe40008000000 */
[----:B------:R-:W-:-:S04]  /*3c00*/  USEL UR6, UR6, URZ, UP0 ;  /* 0x000000ff06067287 */ /* 0x000fc80008000000 */
[----:B------:R-:W-:Y:S01]  /*3c10*/  ULEA UR5, UR6, UR9, 0x3 ;  /* 0x0000000906057291 */ /* 0x000fe2000f8e18ff */
[----:B------:R-:W-:-:S04]  /*3c20*/  LOP3.LUT R2, R11, UR7, RZ, 0x3c, !PT ;  /* 0x000000070b027c12 */ /* 0x000fc8000f8e3cff */
[----:B--2---:R-:W-:-:S04]  /*3c30*/  SHF.L.U32 R3, R2, 0x1f, RZ ;  /* 0x0000001f02037819 */ /* 0x004fc800000006ff */
[----:B------:R-:W2:Y:S02]  /*3c40*/  SYNCS.PHASECHK.TRANS64.TRYWAIT P0, [UR5], R3 ;  /* 0x00000003ff0075a7 */ /* 0x000ea40008001105 */
[----:B--2---:R-:W-:Y:S05]  /*3c50*/  @!P0 BRA `(.L_x_73) ;  /* 0x0000004400d08947 */ /* 0x004fea0003800000 */
.L_x_150:
        /* <DEDUP_REMOVED lines=9> */
.L_x_152:
[----:B------:R-:W-:-:S04]  /*3cf0*/  UIADD3 UR6, UPT, UPT, UR6, 0x1, URZ ;  /* 0x0000000106067890 */ /* 0x000fc8000fffe0ff */
[----:B------:R-:W-:-:S04]  /*3d00*/  UISETP.NE.AND UP0, UPT, UR6, 0x4, UPT ;  /* 0x000000040600788c */ /* 0x000fc8000bf05270 */
[----:B------:R-:W-:Y:S02]  /*3d10*/  USEL UR5, URZ, 0x1, UP0 ;  /* 0x00000001ff057887 */ /* 0x000fe40008000000 */
[----:B------:R-:W-:-:S04]  /*3d20*/  USEL UR6, UR6, URZ, UP0 ;  /* 0x000000ff06067287 */ /* 0x000fc80008000000 */
[----:B------:R-:W-:Y:S01]  /*3d30*/  ULEA UR6, UR6, UR9, 0x3 ;  /* 0x0000000906067291 */ /* 0x000fe2000f8e18ff */
[----:B--2---:R-:W-:-:S04]  /*3d40*/  LOP3.LUT R3, R2, UR5, RZ, 0x3c, !PT ;  /* 0x0000000502037c12 */ /* 0x004fc8000f8e3cff */
[----:B------:R-:W-:-:S04]  /*3d50*/  SHF.L.U32 R3, R3, 0x1f, RZ ;  /* 0x0000001f03037819 */ /* 0x000fc800000006ff */
[----:B------:R-:W2:Y:S02]  /*3d60*/  SYNCS.PHASECHK.TRANS64.TRYWAIT P0, [UR6], R3 ;  /* 0x00000003ff0075a7 */ /* 0x000ea40008001106 */
[----:B--2---:R-:W-:Y:S05]  /*3d70*/  @!P0 BRA `(.L_x_75) ;  /* 0x0000004400b88947 */ /* 0x004fea0003800000 */
.L_x_154:
[----:B------:R-:W-:Y:S01]  /*3d80*/  NOP ;  /* 0x0000000000007918 */ /* 0x000fe20000000000 */
[----:B--2---:R-:W2:Y:S01]  /*3d90*/  LDS R0, [UR4+0x14] ;  /* 0x00001404ff007984 */ /* 0x004ea20008000800 */
[----:B------:R-:W-:Y:S01]  /*3da0*/  ULOP3.LUT UR6, UR13, 0xffff, URZ, 0xc0, !UPT ;  /* 0x0000ffff0d067892 */ /* 0x000fe2000f8ec0ff */
[----:B------:R-:W-:Y:S01]  /*3db0*/  UMOV UR8, 0xffff ;  /* 0x0000ffff00087882 */ /* 0x000fe20000000000 */
[----:B------:R-:W-:Y:S02]  /*3dc0*/  UMOV UR5, 0x1 ;  /* 0x0000000100057882 */ /* 0x000fe40000000000 */
[----:B------:R-:W-:-:S04]  /*3dd0*/  USHF.R.U32.HI UR6, URZ, 0x5, UR6 ;  /* 0x00000005ff067899 */ /* 0x000fc80008011606 */
[----:B------:R-:W-:Y:S02]  /*3de0*/  USHF.L.U32 UR8, UR8, UR6, URZ ;  /* 0x0000000608087299 */ /* 0x000fe400080006ff */
[----:B------:R-:W-:-:S04]  /*3df0*/  USHF.L.U32 UR5, UR5, UR6, URZ ;  /* 0x0000000605057299 */ /* 0x000fc800080006ff */
[----:B--2---:R-:W-:-:S04]  /*3e00*/  LOP3.LUT R0, R0, UR8, RZ, 0xc0, !PT ;  /* 0x0000000800007c12 */ /* 0x004fc8000f8ec0ff */
[----:B------:R-:W-:-:S13]  /*3e10*/  ISETP.NE.AND P0, PT, R0, UR8, PT ;  /* 0x0000000800007c0c */ /* 0x000fda000bf05270 */
[----:B------:R-:W-:Y:S05]  /*3e20*/  @P0 BRA `(.L_x_76) ;  /* 0x0000000000580947 */ /* 0x000fea0003800000 */
[----:B------:R-:W2:Y:S02]  /*3e30*/  LDS R0, [UR4+0x18] ;  /* 0x00001804ff007984 */ /* 0x000ea40008000800 */
[----:B--2---:R-:W-:-:S04]  /*3e40*/  LOP3.LUT R0, R0, UR5, RZ, 0xc0, !PT ;  /* 0x0000000500007c12 */ /* 0x004fc8000f8ec0ff */
[----:B------:R-:W-:-:S13]  /*3e50*/  ISETP.NE.AND P0, PT, R0, UR5, PT ;  /* 0x0000000500007c0c */ /* 0x000fda000bf05270 */
[----:B------:R-:W-:Y:S05]  /*3e60*/  @P0 BRA `(.L_x_77) ;  /* 0x00000000003c0947 */ /* 0x000fea0003800000 */
[----:B------:R-:W2:Y:S01]  /*3e70*/  S2R R2, SR_LANEID ;  /* 0x0000000000027919 */ /* 0x000ea20000000000 */
[----:B------:R-:W-:Y:S01]  /*3e80*/  ULOP3.LUT UR8, URZ, UR8, URZ, 0x33, !UPT ;  /* 0x00000008ff087292 */ /* 0x000fe2000f8e33ff */
[----:B------:R-:W-:Y:S01]  /*3e90*/  LOP3.LUT R4, RZ, UR5, RZ, 0x33, !PT ;  /* 0x00000005ff047c12 */ /* 0x000fe2000f8e33ff */
[----:B------:R-:W-:Y:S02]  /*3ea0*/  VOTEU.ANY UR7, UPT, PT ;  /* 0x0000000000077886 */ /* 0x000fe400038e0100 */
[----:B------:R-:W-:Y:S01]  /*3eb0*/  UFLO.U32 UR7, UR7 ;  /* 0x00000007000772bd */ /* 0x000fe200080e0000 */
[----:B------:R-:W3:Y:S01]  /*3ec0*/  REDUX UR5, R4 ;  /* 0x00000000040573c4 */ /* 0x000ee20000000000 */
[----:B------:R-:W-:-:S06]  /*3ed0*/  IMAD.U32 R0, RZ, RZ, UR8 ;  /* 0x00000008ff007e24 */ /* 0x000fcc000f8e00ff */
[----:B------:R1:W-:Y:S01]  /*3ee0*/  UTCATOMSWS.AND URZ, UR8 ;  /* 0x0000000800ff79e3 */ /* 0x0003e20008000000 */
[----:B------:R-:W4:Y:S01]  /*3ef0*/  REDUX UR6, R0 ;  /* 0x00000000000673c4 */ /* 0x000f220000000000 */
[----:B--2---:R-:W-:Y:S01]  /*3f00*/  ISETP.EQ.U32.AND P0, PT, R2, UR7, PT ;  /* 0x0000000702007c0c */ /* 0x004fe2000bf02070 */
[----:B---3--:R-:W-:Y:S01]  /*3f10*/  IMAD.U32 R2, RZ, RZ, UR5 ;  /* 0x00000005ff027e24 */ /* 0x008fe2000f8e00ff */
[----:B----4-:R-:W-:-:S11]  /*3f20*/  MOV R3, UR6 ;  /* 0x0000000600037c02 */ /* 0x010fd60008000f00 */
[----:B------:R1:W-:Y:S04]  /*3f30*/  @P0 ATOMS.AND RZ, [UR4+0x14], R3 ;  /* 0x00001403ffff098c */ /* 0x0003e8000a800004 */
[----:B------:R1:W-:Y:S01]  /*3f40*/  @P0 ATOMS.AND RZ, [UR4+0x18], R2 ;  /* 0x00001802ffff098c */ /* 0x0003e2000a800004 */
[----:B------:R-:W-:Y:S05]  /*3f50*/  BRA `(.L_x_78) ;  /* 0x0000000000147947 */ /* 0x000fea0003800000 */
.L_x_77:
[----:B------:R-:W-:Y:S02]  /*3f60*/  MOV R2, 0x3f80 ;  /* 0x00003f8000027802 */ /* 0x000fe40000000f00 */
[----:B-1--45:R-:W-:Y:S05]  /*3f70*/  CALL.REL.NOINC `($__internal_0_$__cuda_sm10x_tcgen05_guardrail_trap_col_being_dealloced_not_returned_by_alloc) ;  /* 0x0000004400d87944 */ /* 0x032fea0003c00000 */
[----:B------:R-:W-:Y:S05]  /*3f80*/  BRA `(.L_x_78) ;  /* 0x0000000000087947 */ /* 0x000fea0003800000 */
.L_x_76:
[----:B------:R-:W-:Y:S02]  /*3f90*/  MOV R2, 0x3fb0 ;  /* 0x00003fb000027802 */ /* 0x000fe40000000f00 */
[----:B-1--45:R-:W-:Y:S05]  /*3fa0*/  CALL.REL.NOINC `($__internal_2_$__cuda_sm10x_tcgen05_guardrail_trap_unallocated_columns_being_dealloced) ;  /* 0x0000004400e47944 */ /* 0x032fea0003c00000 */
.L_x_78:
[----:B------:R-:W-:Y:S01]  /*3fb0*/  NOP ;  /* 0x0000000000007918 */ /* 0x000fe20000000000 */
[----:B-1----:R-:W-:Y:S05]  /*3fc0*/  EXIT ;  /* 0x000000000000794d */ /* 0x002fea0003800000 */
.L_x_60:
[----:B------:R-:W-:-:S09]  /*3fd0*/  UISETP.NE.OR UP2, UPT, UR8, 0x3, !UP2 ;  /* 0x000000030800788c */ /* 0x000fd2000d745670 */
[----:B------:R-:W-:Y:S05]  /*3fe0*/  BRA.U UP2, `(.L_x_79) ;  /* 0x0000000d02347547 */ /* 0x000fea000b800000 */
[----:B------:R-:W1:Y:S01]  /*3ff0*/  LDC R0, c[0x0][0xb30] ;  /* 0x0002cc00ff007b82 */ /* 0x000e620000000800 */
[----:B------:R-:W2:Y:S01]  /*4000*/  LDCU.64 UR8, c[0x0][0x888] ;  /* 0x00011100ff0877ac */ /* 0x000ea20008000a00 */
[----:B------:R-:W-:Y:S01]  /*4010*/  IMAD.MOV.U32 R30, RZ, RZ, 0x1 ;  /* 0x00000001ff1e7424 */ /* 0x000fe200078e00ff */
[----:B------:R-:W-:Y:S01]  /*4020*/  CS2R R28, SRZ ;  /* 0x00000000001c7805 */ /* 0x000fe2000001ff00 */
[----:B------:R-:W-:Y:S01]  /*4030*/  IMAD.MOV.U32 R25, RZ, RZ, 0x2800 ;  /* 0x00002800ff197424 */ /* 0x000fe200078e00ff */
[----:B------:R-:W4:Y:S03]  /*4040*/  LDCU.64 UR4, c[0x0][0x890] ;  /* 0x00011200ff0477ac */ /* 0x000f260008000a00 */
[----:B------:R-:W3:Y:S01]  /*4050*/  LDC R19, c[0x0][0x370] ;  /* 0x0000dc00ff137b82 */ /* 0x000ee20000000800 */
[----:B------:R-:W-:Y:S01]  /*4060*/  UMOV UR7, 0x400 ;  /* 0x0000040000077882 */ /* 0x000fe20000000000 */
[----:B------:R-:W-:-:S02]  /*4070*/  UPLOP3.LUT UP1, UPT, UPT, UPT, UPT, 0x40, 0x4 ;  /* 0x000000000004789c */ /* 0x000fc40003f2e870 */
[----:B------:R-:W-:-:S04]  /*4080*/  ULEA UR7, UR37, UR7, 0x18 ;  /* 0x0000000725077291 */ /* 0x000fc8000f8ec0ff */
[----:B------:R-:W3:Y:S01]  /*4090*/  LDC R2, c[0x0][0xb0c] ;  /* 0x0002c300ff027b82 */ /* 0x000ee20000000800 */
[----:B--2---:R-:W-:Y:S02]  /*40a0*/  UISETP.NE.U32.AND UP5, UPT, UR8, URZ, UPT ;  /* 0x000000ff0800728c */ /* 0x004fe4000bfa5070 */
[----:B------:R-:W-:Y:S02]  /*40b0*/  UIADD3 UR8, UPT, UPT, UR7, 0xf0, URZ ;  /* 0x000000f007087890 */ /* 0x000fe4000fffe0ff */
[----:B----4-:R-:W-:-:S03]  /*40c0*/  UISETP.NE.U32.AND UP6, UPT, UR4, URZ, UPT ;  /* 0x000000ff0400728c */ /* 0x010fc6000bfc5070 */
[----:B------:R-:W2:Y:S01]  /*40d0*/  LDC R18, c[0x0][0xb20] ;  /* 0x0002c800ff127b82 */ /* 0x000ea20000000800 */
[----:B-1----:R-:W-:Y:S01]  /*40e0*/  ISETP.NE.AND P1, PT, R0, 0x1, PT ;  /* 0x000000010000780c */ /* 0x002fe20003f25270 */
[----:B------:R-:W-:Y:S02]  /*40f0*/  UISETP.NE.AND.EX UP5, UPT, UR9, URZ, UPT, UP5 ;  /* 0x000000ff0900728c */ /* 0x000fe4000bfa5350 */
[----:B------:R-:W-:Y:S02]  /*4100*/  UPRMT UR37, UR37, 0x654, UR8 ;  /* 0x0000065425257896 */ /* 0x000fe40008000008 */
[----:B------:R-:W-:Y:S02]  /*4110*/  UISETP.NE.AND.EX UP6, UPT, UR5, URZ, UPT, UP6 ;  /* 0x000000ff0500728c */ /* 0x000fe4000bfc5360 */
[----:B------:R-:W1:Y:S08]  /*4120*/  LDC.64 R32, c[0x0][0x348] ;  /* 0x0000d200ff207b82 */ /* 0x000e700000000a00 */
[----:B------:R-:W4:Y:S08]  /*4130*/  LDC.64 R16, c[0x0][0xb10] ;  /* 0x0002c400ff107b82 */ /* 0x000f300000000a00 */
[----:B------:R-:W1:Y:S08]  /*4140*/  LDC.64 R6, c[0x0][0xb18] ;  /* 0x0002c600ff067b82 */ /* 0x000e700000000a00 */
[----:B------:R-:W1:Y:S08]  /*4150*/  LDC.64 R4, c[0x0][0xb28] ;  /* 0x0002ca00ff047b82 */ /* 0x000e700000000a00 */
[----:B--23--:R-:W1:Y:S02]  /*4160*/  LDC R24, c[0x0][0x374] ;  /* 0x0000dd00ff187b82 */ /* 0x00ce640000000800 */
.L_x_87:
[C---:B------:R-:W-:Y:S02]  /*4170*/  LEA R0, R29.reuse, UR7, 0x3 ;  /* 0x000000071d007c11 */ /* 0x040fe4000f8e18ff */
[----:B------:R-:W-:Y:S02]  /*4180*/  SHF.L.U32 R3, R28, 0x1f, RZ ;  /* 0x0000001f1c037819 */ /* 0x000fe400000006ff */
[----:B------:R-:W-:Y:S02]  /*4190*/  LEA R20, R29, UR7, 0x4 ;  /* 0x000000071d147c11 */ /* 0x000fe4000f8e20ff */
[----:B--2---:R-:W2:Y:S02]  /*41a0*/  SYNCS.PHASECHK.TRANS64.TRYWAIT P0, [R0+URZ+0x110], R3 ;  /* 0x00011003000075a7 */ /* 0x004ea400080011ff */
[----:B--2---:R-:W-:Y:S05]  /*41b0*/  @!P0 BRA `(.L_x_80) ;  /* 0x0000004000c08947 */ /* 0x004fea0003800000 */
.L_x_155:
[----:B------:R-:W-:Y:S01]  /*41c0*/  ISETP.GE.AND P0, PT, R92, 0x1, PT ;  /* 0x000000015c00780c */ /* 0x000fe20003f06270 */
[----:B------:R-:W3:Y:S01]  /*41d0*/  LDS.128 R20, [R20+0x1a0] ;  /* 0x0001a00014147984 */ /* 0x000ee20000000c00 */
[----:B------:R-:W-:Y:S01]  /*41e0*/  ISETP.NE.U32.AND P4, PT, RZ, UR4, PT ;  /* 0x00000004ff007c0c */ /* 0x000fe2000bf85070 */
[----:B--2---:R-:W-:Y:S01]  /*41f0*/  VIADD R0, R0, 0x120 ;  /* 0x0000012000007836 */ /* 0x004fe20000000000 */
[----:B------:R-:W-:Y:S02]  /*4200*/  SHF.L.U32 R26, R30, 0x1f, RZ ;  /* 0x0000001f1e1a7819 */ /* 0x000fe400000006ff */
[----:B------:R-:W-:Y:S02]  /*4210*/  ISETP.NE.AND.EX P4, PT, RZ, UR5, PT, P4 ;  /* 0x00000005ff007c0c */ /* 0x000fe4000bf85340 */
[----:B------:R-:W-:Y:S01]  /*4220*/  PRMT R0, RZ, 0x654, R0 ;  /* 0x00000654ff007816 */ /* 0x000fe20000000000 */
[----:B------:R-:W-:Y:S01]  /*4230*/  @!PT LDS RZ, [RZ] ;  /* 0x00000000fffff984 */ /* 0x000fe20000000800 */
[----:B------:R-:W-:Y:S01]  /*4240*/  @!PT LDS RZ, [RZ] ;  /* 0x00000000fffff984 */ /* 0x000fe20000000800 */
[----:B------:R-:W-:Y:S01]  /*4250*/  @!PT LDS RZ, [RZ] ;  /* 0x00000000fffff984 */ /* 0x000fe20000000800 */
[----:B------:R-:W-:Y:S01]  /*4260*/  @!PT LDS RZ, [RZ] ;  /* 0x00000000fffff984 */ /* 0x000fe20000000800 */
[----:B------:R2:W-:Y:S06]  /*4270*/  MEMBAR.ALL.CTA ;  /* 0x0000000000007992 */ /* 0x0005ec0000008000 */
[----:B--2---:R-:W2:Y:S02]  /*4280*/  FENCE.VIEW.ASYNC.S ;  /* 0x00000000000073c6 */ /* 0x004ea40000000000 */
[----:B--2---:R2:W-:Y:S01]  /*4290*/  SYNCS.ARRIVE.TRANS64.RED.A1T0 RZ, [R0+URZ], RZ ;  /* 0x000000ff00ff79a7 */ /* 0x0045e200081004ff */
[----:B---3--:R-:W-:Y:S11]  /*42a0*/  LOP3.LUT P3, RZ, R22, 0x1, RZ, 0xc0, !PT ;  /* 0x0000000116ff7812 */ /* 0x008ff6000786c0ff */
[----:B------:R-:W-:Y:S02]  /*42b0*/  @!UPT UIADD3 URZ, UPT, UPT, URZ, URZ, URZ ;  /* 0x000000fffffff290 */ /* 0x000fe4000fffe0ff */
[----:B------:R-:W-:Y:S02]  /*42c0*/  @P3 MOV R13, R20 ;  /* 0x00000014000d3202 */ /* 0x000fe40000000f00 */
[----:B------:R-:W-:Y:S01]  /*42d0*/  @P3 LOP3.LUT R8, R21, 0xffff, RZ, 0xc0, !PT ;  /* 0x0000ffff15083812 */ /* 0x000fe200078ec0ff */
[----:B--2---:R-:W-:Y:S06]  /*42e0*/  @!P0 BRA `(.L_x_81) ;  /* 0x0000000000a48947 */ /* 0x004fec0003800000 */
[----:B-1----:R-:W-:Y:S01]  /*42f0*/  IMAD.HI.U32 R31, R24, R7, RZ ;  /* 0x00000007181f7227 */ /* 0x002fe200078e00ff */
[----:B------:R-:W-:Y:S02]  /*4300*/  ISETP.NE.AND P0, PT, R6, 0x1, PT ;  /* 0x000000010600780c */ /* 0x000fe40003f05270 */
[----:B------:R-:W-:Y:S01]  /*4310*/  ISETP.NE.AND P2, PT, R92, 0x1, PT ;  /* 0x000000015c00780c */ /* 0x000fe20003f45270 */
[----:B----4-:R-:W-:Y:S01]  /*4320*/  IMAD.HI.U32 R34, R19, R16, RZ ;  /* 0x0000001013227227 */ /* 0x010fe200078e00ff */
[----:B------:R-:W-:Y:S02]  /*4330*/  SHF.R.U32.HI R31, RZ, R18, R31 ;  /* 0x00000012ff1f7219 */ /* 0x000fe4000001161f */
[----:B------:R-:W-:Y:S01]  /*4340*/  ISETP.NE.AND P5, PT, R2, 0x1, PT ;  /* 0x000000010200780c */ /* 0x000fe20003fa5270 */
[----:B------:R-:W-:Y:S01]  /*4350*/  IMAD.HI.U32 R36, R13, R16, RZ ;  /* 0x000000100d247227 */ /* 0x000fe200078e00ff */
[----:B------:R-:W-:Y:S02]  /*4360*/  SHF.R.U32.HI R34, RZ, R17, R34 ;  /* 0x00000011ff227219 */ /* 0x000fe40000011622 */
[----:B------:R-:W-:Y:S01]  /*4370*/  SEL R3, R24, R31, !P0 ;  /* 0x0000001f18037207 */ /* 0x000fe20004000000 */
[C---:B------:R-:W-:Y:S01]  /*4380*/  IMAD.HI.U32 R31, R8.reuse, R7, RZ ;  /* 0x00000007081f7227 */ /* 0x040fe200078e00ff */
[----:B------:R-:W-:Y:S02]  /*4390*/  SEL R11, R19, R34, !P5 ;  /* 0x00000022130b7207 */ /* 0x000fe40006800000 */
[----:B------:R-:W-:Y:S01]  /*43a0*/  SHF.R.U32.HI R36, RZ, R17, R36 ;  /* 0x00000011ff247219 */ /* 0x000fe20000011624 */
[----:B------:R-:W-:Y:S01]  /*43b0*/  IMAD.HI.U32 R38, R3, R4, RZ ;  /* 0x0000000403267227 */ /* 0x000fe200078e00ff */
[----:B------:R-:W-:Y:S03]  /*43c0*/  SHF.R.U32.HI R31, RZ, R18, R31 ;  /* 0x00000012ff1f7219 */ /* 0x000fe6000001161f */
[----:B------:R-:W-:Y:S01]  /*43d0*/  IMAD.HI.U32 R34, R11, R4, RZ ;  /* 0x000000040b227227 */ /* 0x000fe200078e00ff */
[----:B------:R-:W-:Y:S02]  /*43e0*/  @P2 SHF.R.U32.HI R3, RZ, R5, R38 ;  /* 0x00000005ff032219 */ /* 0x000fe40000011626 */
[----:B------:R-:W-:Y:S02]  /*43f0*/  SEL R9, R8, R31, !P0 ;  /* 0x0000001f08097207 */ /* 0x000fe40004000000 */
[----:B------:R-:W-:Y:S01]  /*4400*/  @P2 SHF.R.U32.HI R11, RZ, R5, R34 ;  /* 0x00000005ff0b2219 */ /* 0x000fe20000011622 */
[C---:B------:R-:W-:Y:S01]  /*4410*/  IMAD R10, R92.reuse, R3, RZ ;  /* 0x000000035c0a7224 */ /* 0x040fe200078e02ff */
[----:B------:R-:W-:Y:S01]  /*4420*/  SEL R3, R13, R36, !P5 ;  /* 0x000000240d037207 */ /* 0x000fe20006800000 */
[C---:B------:R-:W-:Y:S03]  /*4430*/  IMAD.HI.U32 R14, R9.reuse, R4, RZ ;  /* 0x00000004090e7227 */ /* 0x040fe600078e00ff */
[----:B------:R-:W-:Y:S01]  /*4440*/  ISETP.GE.AND P0, PT, R9, R10, PT ;  /* 0x0000000a0900720c */ /* 0x000fe20003f06270 */
[C---:B------:R-:W-:Y:S01]  /*4450*/  IMAD R12, R92.reuse, R11, RZ ;  /* 0x0000000b5c0c7224 */ /* 0x040fe200078e02ff */
[-C--:B------:R-:W-:Y:S04]  /*4460*/  SHF.R.U32.HI R14, RZ, R5.reuse, R14 ;  /* 0x00000005ff0e7219 */ /* 0x080fe8000001160e */
[----:B------:R-:W-:Y:S02]  /*4470*/  ISETP.GE.OR P0, PT, R3, R12, P0 ;  /* 0x0000000c0300720c */ /* 0x000fe40000706670 */
[----:B------:R-:W-:Y:S05]  /*4480*/  SEL R15, R9, R14, !P2 ;  /* 0x0000000e090f7207 */ /* 0x000fea0005000000 */
[----:B------:R-:W-:Y:S04]  /*4490*/  IMAD.MOV R14, RZ, RZ, -R15 ;  /* 0x000000ffff0e7224 */ /* 0x000fe800078e0a0f */
[----:B------:R-:W-:Y:S02]  /*44a0*/  IMAD R14, R92, R14, R9 ;  /* 0x0000000e5c0e7224 */ /* 0x000fe400078e0209 */
[C---:B------:R-:W-:Y:S05]  /*44b0*/  @!P0 IMAD.HI.U32 R10, R3.reuse, R4, RZ ;  /* 0x00000004030a8227 */ /* 0x040fea00078e00ff */
[----:B------:R-:W-:Y:S04]  /*44c0*/  @!P0 SHF.R.U32.HI R10, RZ, R5, R10 ;  /* 0x00000005ff0a8219 */ /* 0x000fe8000001160a */
[----:B------:R-:W-:Y:S01]  /*44d0*/  @!P0 SEL R0, R3, R10, !P2 ;  /* 0x0000000a03008207 */ /* 0x000fe20005000000 */
[----:B------:R-:W-:Y:S03]  /*44e0*/  IMAD.MOV R10, RZ, RZ, -R3 ;  /* 0x000000ffff0a7224 */ /* 0x000fe600078e0a03 */
[----:B------:R-:W-:Y:S01]  /*44f0*/  @!P0 IADD3 R15, PT, PT, R15, -R0, RZ ;  /* 0x800000000f0f8210 */ /* 0x000fe20007ffe0ff */
[----:B------:R-:W-:Y:S01]  /*4500*/  @!P0 IMAD R0, R11, R14, R0 ;  /* 0x0000000e0b008224 */ /* 0x000fe200078e0200 */
[----:B------:R-:W-:Y:S01]  /*4510*/  IADD3 R11, PT, PT, -R9, RZ, RZ ;  /* 0x000000ff090b7210 */ /* 0x000fe20007ffe1ff */
[----:B------:R-:W-:Y:S02]  /*4520*/  IMAD R13, R2, R10, R13 ;  /* 0x0000000a020d7224 */ /* 0x000fe400078e020d */
[----:B------:R-:W-:Y:S02]  /*4530*/  @!P0 IMAD R9, R15, R92, R3 ;  /* 0x0000005c0f098224 */ /* 0x000fe400078e0203 */
[----:B------:R-:W-:Y:S02]  /*4540*/  @!P0 IMAD.MOV.U32 R3, RZ, RZ, R0 ;  /* 0x000000ffff038224 */ /* 0x000fe400078e0000 */
[----:B------:R-:W-:Y:S02]  /*4550*/  IMAD R8, R6, R11, R8 ;  /* 0x0000000b06087224 */ /* 0x000fe400078e0208 */
[----:B------:R-:W-:Y:S02]  /*4560*/  IMAD R13, R3, R2, R13 ;  /* 0x00000002030d7224 */ /* 0x000fe400078e020d */
[----:B------:R-:W-:Y:S02]  /*4570*/  IMAD R8, R9, R6, R8 ;  /* 0x0000000609087224 */ /* 0x000fe400078e0208 */
.L_x_81:
[----:B------:R-:W-:Y:S05]  /*4580*/  BRA.U UP1, `(.L_x_82) ;  /* 0x0000000101107547 */ /* 0x000fea000b800000 */
[----:B------:R-:W-:Y:S04]  /*4590*/  MOV R0, UR6 ;  /* 0x0000000600007c02 */ /* 0x000fe80008000f00 */
[----:B------:R-:W-:Y:S04]  /*45a0*/  SHF.L.U32 R3, R0, 0x1f, RZ ;  /* 0x0000001f00037819 */ /* 0x000fe800000006ff */
[----:B------:R-:W2:Y:S02]  /*45b0*/  SYNCS.PHASECHK.TRANS64.TRYWAIT P0, [UR7+0x108], R3 ;  /* 0x00010803ff0075a7 */ /* 0x000ea40008001107 */
[----:B--2---:R-:W-:Y:S05]  /*45c0*/  @!P0 BRA `(.L_x_83) ;  /* 0x0000003c00d08947 */ /* 0x004fea0003800000 */
.L_x_82:
[----:B------:R-:W-:Y:S05]  /*45d0*/  BRA.U !UP6, `(.L_x_84) ;  /* 0x000000010e347547 */ /* 0x000fea000b800000 */
[----:B------:R-:W-:Y:S01]  /*45e0*/  UPLOP3.LUT UP0, UPT, UPT, UPT, UP5, 0x80, 0x8 ;  /* 0x000000000008789c */ /* 0x000fe20003f0f050 */
[----:B------:R-:W-:Y:S05]  /*45f0*/  HFMA2 R194, -RZ, RZ, 0, 5.9604644775390625e-08 ;  /* 0x00000001ffc27431 */ /* 0x000fea00000001ff */
[----:B------:R-:W-:Y:S05]  /*4600*/  PLOP3.LUT P0, PT, PT, PT, UP0, 0x80, 0x8 ;  /* 0x000000000008781c */ /* 0x000fea0003f0f008 */
[----:B------:R-:W3:Y:S01]  /*4610*/  @UP0 LDCU.64 UR10, c[0x0][0x888] ;  /* 0x00011100ff0a07ac */ /* 0x000ee20008000a00 */
[----:B------:R-:W-:Y:S04]  /*4620*/  @UP0 UIMAD UR8, UR36, UR4, URZ ;  /* 0x00000004240802a4 */ /* 0x000fe8000f8e02ff */
[----:B---3--:R-:W-:Y:S06]  /*4630*/  @UP0 UIMAD.WIDE UR10, UR8, 0x4, UR10 ;  /* 0x00000004080a08a5 */ /* 0x008fec000f8e020a */
[----:B------:R-:W-:Y:S02]  /*4640*/  IMAD.U32 R10, RZ, RZ, UR10 ;  /* 0x0000000aff0a7e24 */ /* 0x000fe4000f8e00ff */
[----:B------:R-:W-:Y:S05]  /*4650*/  IMAD.U32 R11, RZ, RZ, UR11 ;  /* 0x0000000bff0b7e24 */ /* 0x000fea000f8e00ff */
[----:B--2---:R-:W2:Y:S02]  /*4660*/  @P0 LDG.E R0, desc[UR46][R10.64] ;  /* 0x0000002e0a000981 */ /* 0x004ea4000c1e1900 */
[----:B--2---:R-:W-:Y:S01]  /*4670*/  @P0 R2UR UR38, R0 ;  /* 0x00000000002602ca */ /* 0x004fe200000e0000 */
[----:B------:R-:W-:Y:S05]  /*4680*/  IMAD.MOV.U32 R0, RZ, RZ, 0x1 ;  /* 0x00000001ff007424 */ /* 0x000fea00078e00ff */
[----:B------:R-:W-:Y:S08]  /*4690*/  @!P0 PRMT R194, R0, 0x7610, R194 ;  /* 0x0000761000c28816 */ /* 0x000ff000000000c2 */
[----:B------:R-:W3:Y:S02]  /*46a0*/  @!UP0 LDCU UR38, c[0x0][0x880] ;  /* 0x00011000ff2687ac */ /* 0x000ee40008000800 */
.L_x_84:
[----:B---3--:R-:W-:Y:S01]  /*46b0*/  @!P4 FSETP.EQ.AND P5, PT, RZ, UR38, PT ;  /* 0x00000026ff00cc0b */ /* 0x008fe2000bfa2000 */
[----:B------:R-:W-:Y:S01]  /*46c0*/  @!UPT UIADD3 URZ, UPT, UPT, URZ, URZ, URZ ;  /* 0x000000fffffff290 */ /* 0x000fe2000fffe0ff */
[----:B------:R-:W-:Y:S11]  /*46d0*/  @!P4 BRA `(.L_x_85) ;  /* 0x000000000014c947 */ /* 0x000ff60003800000 */
[----:B------:R-:W-:Y:S02]  /*46e0*/  LOP3.LUT P0, RZ, R194, 0xff, RZ, 0xc0, !PT ;  /* 0x000000ffc2ff7812 */ /* 0x000fe4000780c0ff */
[----:B------:R-:W-:Y:S04]  /*46f0*/  PLOP3.LUT P5, PT, PT, PT, UP0, 0x80, 0x8 ;  /* 0x000000000008781c */ /* 0x000fe80003faf008 */
[----:B------:R-:W-:Y:S07]  /*4700*/  PLOP3.LUT P5, PT, P5, PT, PT, 0x8, 0x80 ;  /* 0x000000000080781c */ /* 0x000fee0002fae170 */
[----:B------:R-:W-:Y:S11]  /*4710*/  @P0 FSETP.EQ.AND P5, PT, RZ, UR38, PT ;  /* 0x00000026ff000c0b */ /* 0x000ff6000bfa2000 */
[----:B------:R-:W-:Y:S02]  /*4720*/  @!UPT UIADD3 URZ, UPT, UPT, URZ, URZ, URZ ;  /* 0x000000fffffff290 */ /* 0x000fe4000fffe0ff */
.L_x_85:
[----:B------:R-:W3:Y:S01]  /*4730*/  SYNCS.PHASECHK.TRANS64.TRYWAIT P4, [UR7+0xf8], R26 ;  /* 0x0000f81aff0075a7 */ /* 0x000ee20008081107 */
[----:B------:R-:W-:Y:S01]  /*4740*/  @P3 SHF.R.U32.HI R27, RZ, 0x10, R21 ;  /* 0x00000010ff1b3819 */ /* 0x000fe20000011615 */
[----:B------:R-:W-:Y:S01]  /*4750*/  VIADD R29, R29, 0x1 ;  /* 0x000000011d1d7836 */ /* 0x000fe20000000000 */
[----:B------:R-:W1:Y:S08]  /*4760*/  LDC.64 R14, c[0x0][0xb10] ;  /* 0x0002c400ff0e7b82 */ /* 0x000e700000000a00 */
[----:B------:R-:W4:Y:S08]  /*4770*/  LDC.64 R10, c[0x0][0xb18] ;  /* 0x0002c600ff0a7b82 */ /* 0x000f300000000a00 */
[----:B--2---:R-:W2:Y:S08]  /*4780*/  @!P1 LDC R0, c[0x0][0xb20] ;  /* 0x0002c800ff009b82 */ /* 0x004eb00000000800 */
[----:B------:R-:W2:Y:S01]  /*4790*/  @!P1 LDC R3, c[0x0][0xb0c] ;  /* 0x0002c300ff039b82 */ /* 0x000ea20000000800 */
[----:B-1----:R-:W-:Y:S05]  /*47a0*/  @!P1 IMAD.HI.U32 R14, R13, R14, RZ ;  /* 0x0000000e0d0e9227 */ /* 0x002fea00078e00ff */
[----:B------:R-:W-:Y:S01]  /*47b0*/  @!P1 SHF.R.U32.HI R14, RZ, R15, R14 ;  /* 0x0000000fff0e9219 */ /* 0x000fe2000001160e */
[----:B----4-:R-:W-:Y:S01]  /*47c0*/  @!P1 IMAD.HI.U32 R11, R8, R11, RZ ;  /* 0x0000000b080b9227 */ /* 0x010fe200078e00ff */
[----:B------:R-:W-:Y:S04]  /*47d0*/  @!P1 ISETP.NE.AND P0, PT, R10, 0x1, PT ;  /* 0x000000010a00980c */ /* 0x000fe80003f05270 */
[----:B--2---:R-:W-:Y:S02]  /*47e0*/  @!P1 SHF.R.U32.HI R9, RZ, R0, R11 ;  /* 0x00000000ff099219 */ /* 0x004fe4000001160b */
[----:B------:R-:W-:Y:S02]  /*47f0*/  @!P1 ISETP.NE.AND P2, PT, R3, 0x1, PT ;  /* 0x000000010300980c */ /* 0x000fe40003f45270 */
[----:B------:R-:W-:Y:S02]  /*4800*/  @!P1 SEL R9, R8, R9, !P0 ;  /* 0x0000000908099207 */ /* 0x000fe40004000000 */
[----:B------:R-:W-:Y:S02]  /*4810*/  ELECT P0, URZ, PT ;  /* 0x0000000000ff782f */ /* 0x000fe40003800000 */
[----:B------:R-:W-:Y:S05]  /*4820*/  @!P1 SEL R14, R13, R14, !P2 ;  /* 0x0000000e0d0e9207 */ /* 0x000fea0005000000 */
[----:B------:R-:W-:Y:S02]  /*4830*/  @!P1 IMAD.IADD R0, R9, 0x1, -R14 ;  /* 0x0000000109009824 */ /* 0x000fe400078e0a0e */
[----:B------:R-:W-:Y:S02]  /*4840*/  @!P1 IMAD.IADD R9, R14, 0x1, -R9 ;  /* 0x000000010e099824 */ /* 0x000fe400078e0a09 */
[----:B------:R-:W-:Y:S02]  /*4850*/  @!P1 IMAD R13, R0, R3, R13 ;  /* 0x00000003000d9224 */ /* 0x000fe400078e020d */
[----:B------:R-:W-:Y:S01]  /*4860*/  @!P1 IMAD R8, R9, R10, R8 ;  /* 0x0000000a09089224 */ /* 0x000fe200078e0208 */
[----:B---3--:R-:W-:Y:S06]  /*4870*/  @!P4 BRA `(.L_x_86) ;  /* 0x0000003c003cc947 */ /* 0x008fec0003800000 */
.L_x_158:
[----:B------:R-:W-:Y:S01]  /*4880*/  PLOP3.LUT P5, PT, P5, P0, PT, 0xf2, 0x2f ;  /* 0x00000000002f781c */ /* 0x000fe20002fa1e72 */
[----:B------:R-:W-:Y:S01]  /*4890*/  UMOV UR14, 0x0 ;  /* 0x00000000000e7882 */ /* 0x000fe20000000000 */
[----:B------:R-:W-:Y:S01]  /*48a0*/  UMOV UR15, 0x10000000 ;  /* 0x10000000000f7882 */ /* 0x000fe20000000000 */
[----:B------:R-:W-:Y:S01]  /*48b0*/  UMOV UR44, UR36 ;  /* 0x00000024002c7c82 */ /* 0x000fe20008000000 */
[----:B------:R-:W-:Y:S01]  /*48c0*/  UMOV UR28, UR36 ;  /* 0x00000024001c7c82 */ /* 0x000fe20008000000 */
[----:B------:R-:W-:Y:S01]  /*48d0*/  UMOV UR20, UR36 ;  /* 0x0000002400147c82 */ /* 0x000fe20008000000 */
[----:B------:R-:W-:Y:S01]  /*48e0*/  UMOV UR12, UR36 ;  /* 0x00000024000c7c82 */ /* 0x000fe20008000000 */
[----:B------:R-:W-:Y:S06]  /*48f0*/  LOP3.LUT R30, R30, 0x1, RZ, 0x3c, !PT ;  /* 0x000000011e1e7812 */ /* 0x000fec00078e3cff */
[----:B-1----:R-:W-:Y:S01]  /*4900*/  @!P5 IADD3 R3, P0, PT, R32, 0x580, RZ ;  /* 0x000005802003d810 */ /* 0x002fe20007f1e0ff */
[----:B------:R-:W-:Y:S01]  /*4910*/  @!P5 IMAD R193, R193, 0x50, RZ ;  /* 0x00000050c1c1d824 */ /* 0x000fe200078e02ff */
[----:B------:R-:W-:Y:S01]  /*4920*/  VOTEU.ALL UP4, P5 ;  /* 0x0000000000ff7886 */ /* 0x000fe20002880000 */
[----:B------:R-:W-:Y:S01]  /*4930*/  @!P5 IMAD.SHL.U32 R195, R195, 0x80, RZ ;  /* 0x00000080c3c3d824 */ /* 0x000fe200078e00ff */
[----:B------:R-:W-:Y:S01]  /*4940*/  @!P5 R2UR UR9, R3 ;  /* 0x000000000309d2ca */ /* 0x000fe200000e0000 */
[----:B------:R-:W-:Y:S01]  /*4950*/  @!P5 IMAD.X R0, RZ, RZ, R33, P0 ;  /* 0x000000ffff00d224 */ /* 0x000fe200000e0621 */
[----:B------:R-:W-:Y:S01]  /*4960*/  @!P5 R2UR UR42, R193 ;  /* 0x00000000c12ad2ca */ /* 0x000fe200000e0000 */
[----:B------:R-:W-:Y:S01]  /*4970*/  @!UP4 UIADD3 UR41, UPT, UPT, UR7, 0xf0, URZ ;  /* 0x000000f00729c890 */ /* 0x000fe2000fffe0ff */
[----:B------:R-:W-:Y:S01]  /*4980*/  @!P5 R2UR UR43, R195 ;  /* 0x00000000c32bd2ca */ /* 0x000fe200000e0000 */
[----:B------:R-:W-:Y:S01]  /*4990*/  @!UP4 UIADD3 UR40, UPT, UPT, UR7, 0x200, URZ ;  /* 0x000002000728c890 */ /* 0x000fe2000fffe0ff */
[----:B------:R-:W-:Y:S01]  /*49a0*/  @!P5 R2UR UR8, R0 ;  /* 0x000000000008d2ca */ /* 0x000fe200000e0000 */
[----:B------:R-:W-:Y:S01]  /*49b0*/  VOTEU.ALL UP3, P5 ;  /* 0x0000000000ff7886 */ /* 0x000fe20002860000 */
[----:B------:R-:W-:Y:S01]  /*49c0*/  @!UP4 UIADD3 UR32, UPT, UPT, UR7, 0xa00, URZ ;  /* 0x00000a000720c890 */ /* 0x000fe2000fffe0ff */
[----:B------:R-:W-:Y:S01]  /*49d0*/  ISETP.NE.AND P0, PT, R29, 0x2, PT ;  /* 0x000000021d00780c */ /* 0x000fe20003f05270 */
[----:B------:R-:W-:Y:S01]  /*49e0*/  VOTEU.ALL UP2, P5 ;  /* 0x0000000000ff7886 */ /* 0x000fe20002840000 */
[----:B------:R-:W-:Y:S01]  /*49f0*/  UMOV UR33, UR41 ;  /* 0x0000002900217c82 */ /* 0x000fe20008000000 */
[----:B------:R-:W-:Y:S01]  /*4a00*/  @!UP4 UIADD3 UR24, UPT, UPT, UR7, 0x1200, URZ ;  /* 0x000012000718c890 */ /* 0x000fe2000fffe0ff */
[----:B------:R-:W-:Y:S01]  /*4a10*/  IMAD.U32 R10, RZ, RZ, UR9 ;  /* 0x00000009ff0a7e24 */ /* 0x000fe2000f8e00ff */
[----:B------:R-:W-:Y:S01]  /*4a20*/  VOTEU.ALL UP1, P5 ;  /* 0x0000000000ff7886 */ /* 0x000fe20002820000 */
[----:B------:R-:W-:Y:S01]  /*4a30*/  @!UP4 UIADD3 UR34, UPT, UPT, UR42, 0x10, URZ ;  /* 0x000000102a22c890 */ /* 0x000fe2000fffe0ff */
[----:B------:R-:W-:Y:S01]  /*4a40*/  SEL R3, RZ, 0x1, P0 ;  /* 0x00000001ff037807 */ /* 0x000fe20000000000 */
[----:B------:R-:W-:Y:S01]  /*4a50*/  UMOV UR35, UR43 ;  /* 0x0000002b00237c82 */ /* 0x000fe20008000000 */
[----:B------:R-:W-:Y:S01]  /*4a60*/  @!P5 R2UR UR22, R10 ;  /* 0x000000000a16d2ca */ /* 0x000fe200000e0000 */
[----:B------:R-:W-:Y:S01]  /*4a70*/  IMAD.U32 R11, RZ, RZ, UR8 ;  /* 0x00000008ff0b7e24 */ /* 0x000fe2000f8e00ff */
[----:B------:R-:W-:Y:S01]  /*4a80*/  @!UP4 UIADD3 UR26, UPT, UPT, UR42, 0x20, URZ ;  /* 0x000000202a1ac890 */ /* 0x000fe2000fffe0ff */
[----:B------:R-:W-:Y:S01]  /*4a90*/  LOP3.LUT R28, R28, R3, RZ, 0x3c, !PT ;  /* 0x000000031c1c7212 */ /* 0x000fe200078e3cff */
[----:B------:R-:W-:Y:S01]  /*4aa0*/  UMOV UR25, UR41 ;  /* 0x0000002900197c82 */ /* 0x000fe20008000000 */
[----:B------:R-:W-:Y:S01]  /*4ab0*/  UMOV UR27, UR43 ;  /* 0x0000002b001b7c82 */ /* 0x000fe20008000000 */
[----:B------:R-:W-:Y:S01]  /*4ac0*/  @!P5 R2UR UR23, R11 ;  /* 0x000000000b17d2ca */ /* 0x000fe200000e0000 */
[----:B------:R-:W-:Y:S01]  /*4ad0*/  @!UP4 UIADD3 UR16, UPT, UPT, UR7, 0x1a00, URZ ;  /* 0x00001a000710c890 */ /* 0x000fe2000fffe0ff */
[----:B------:R-:W-:Y:S01]  /*4ae0*/  SEL R29, R29, RZ, P0 ;  /* 0x000000ff1d1d7207 */ /* 0x000fe20000000000 */
[----:B------:R-:W-:Y:S01]  /*4af0*/  @!UP4 UIADD3 UR18, UPT, UPT, UR42, 0x30, URZ ;  /* 0x000000302a12c890 */ /* 0x000fe2000fffe0ff */
[----:B------:R-:W-:Y:S01]  /*4b00*/  IMAD.IADD R193, R8, 0x1, R177 ;  /* 0x0000000108c17824 */ /* 0x000fe200078e02b1 */
[----:B------:R-:W-:Y:S01]  /*4b10*/  UMOV UR17, UR41 ;  /* 0x0000002900117c82 */ /* 0x000fe20008000000 */
[----:B------:R-:W-:Y:S01]  /*4b20*/  UMOV UR19, UR43 ;  /* 0x0000002b00137c82 */ /* 0x000fe20008000000 */
[----:B------:R-:W-:Y:S01]  /*4b30*/  @!UP4 UIADD3 UR8, UPT, UPT, UR7, 0x2200, URZ ;  /* 0x000022000708c890 */ /* 0x000fe2000fffe0ff */
[----:B------:R-:W-:Y:S01]  /*4b40*/  IMAD.IADD R195, R13, 0x1, R192 ;  /* 0x000000010dc37824 */ /* 0x000fe200078e02c0 */
[----:B------:R-:W-:Y:S01]  /*4b50*/  @!UP4 UIADD3 UR10, UPT, UPT, UR42, 0x40, URZ ;  /* 0x000000402a0ac890 */ /* 0x000fe2000fffe0ff */
[----:B------:R-:W-:Y:S01]  /*4b60*/  UMOV UR9, UR41 ;  /* 0x0000002900097c82 */ /* 0x000fe20008000000 */
[----:B------:R-:W-:Y:S02]  /*4b70*/  UMOV UR11, UR43 ;  /* 0x0000002b000b7c82 */ /* 0x000fe40008000000 */
[----:B------:R-:W-:Y:S01]  /*4b80*/  @!UP3 UTMALDG.3D [UR40], [UR22], desc[UR14] ;  /* 0x00000e281600b5b4 */ /* 0x000fe20008011000 */
[----:B------:R1:W-:Y:S01]  /*4b90*/  @!UP2 UTMALDG.3D [UR32], [UR22], desc[UR14] ;  /* 0x00000e201600a5b4 */ /* 0x0003e20008011000 */
[----:B------:R-:W-:Y:S01]  /*4ba0*/  VOTEU.ALL UP2, P5 ;  /* 0x0000000000ff7886 */ /* 0x000fe20002840000 */
[----:B------:R2:W-:Y:S01]  /*4bb0*/  @!UP1 UTMALDG.3D [UR24], [UR22], desc[UR14] ;  /* 0x00000e18160095b4 */ /* 0x0005e20008011000 */
[----:B------:R-:W-:Y:S03]  /*4bc0*/  VOTEU.ALL UP1, P5 ;  /* 0x0000000000ff7886 */ /* 0x000fe60002820000 */
[----:B------:R2:W-:Y:S02]  /*4bd0*/  @!UP2 UTMALDG.3D [UR16], [UR22], desc[UR14] ;  /* 0x00000e101600a5b4 */ /* 0x0005e40008011000 */
[----:B------:R2:W-:Y:S01]  /*4be0*/  @!UP1 UTMALDG.3D [UR8], [UR22], desc[UR14] ;  /* 0x00000e08160095b4 */ /* 0x0005e20008011000 */
[----:B------:R2:W-:Y:S01]  /*4bf0*/  @!P5 SYNCS.ARRIVE.TRANS64.RED.A0TR RZ, [UR7+0xf0], R25 ;  /* 0x0000f019ffffd9a7 */ /* 0x0005e20008300407 */
[----:B------:R-:W-:Y:S01]  /*4c00*/  UPLOP3.LUT UP1, UPT, UPT, UPT, UPT, 0x80, 0x8 ;  /* 0x000000000008789c */ /* 0x000fe20003f2f070 */
[----:B-1----:R-:W-:Y:S01]  /*4c10*/  @P3 R2UR UR36, R27 ;  /* 0x000000001b2432ca */ /* 0x002fe200000e0000 */
[----:B------:R-:W-:Y:S01]  /*4c20*/  SYNCS.ARRIVE.TRANS64.RED.A1T0 RZ, [UR37], RZ ;  /* 0x000000ffffff79a7 */ /* 0x000fe20008100425 */
[----:B------:R-:W-:Y:S02]  /*4c30*/  @!UPT UIADD3 URZ, UPT, UPT, URZ, URZ, URZ ;  /* 0x000000fffffff290 */ /* 0x000fe4000fffe0ff */
[----:B------:R-:W-:Y:S11]  /*4c40*/  @P3 BRA `(.L_x_87) ;  /* 0xfffffff400483947 */ /* 0x000ff6000383ffff */
[----:B------:R-:W-:Y:S07]  /*4c50*/  MOV R0, UR7 ;  /* 0x0000000700007c02 */ /* 0x000fee0008000f00 */
.L_x_88:
[----:B-1----:R-:W-:-:S04]  /*4c60*/  SHF.L.U32 R3, R30, 0x1f, RZ ;  /* 0x0000001f1e037819 */ /* 0x002fc800000006ff */
[----:B------:R1:W3:Y:S03]  /*4c70*/  SYNCS.PHASECHK.TRANS64.TRYWAIT P0, [R0+URZ+0xf8], R3 ;  /* 0x0000f803000075a7 */ /* 0x0002e600080011ff */
[----:B---3--:R-:W-:Y:S05]  /*4c80*/  @!P0 NANOSLEEP.SYNCS 0x989680 ;  /* 0x009896800000895d */ /* 0x008fea0003900000 */
[----:B------:R-:W3:Y:S02]  /*4c90*/  @!P0 SYNCS.PHASECHK.TRANS64 P0, [R0+URZ+0xf8], R3 ;  /* 0x0000f803000085a7 */ /* 0x000ee400080010ff */
[----:B--23--:R-:W-:Y:S05]  /*4ca0*/  @P0 EXIT ;  /* 0x000000000000094d */ /* 0x00cfea0003800000 */
[----:B------:R-:W-:Y:S05]  /*4cb0*/  BRA `(.L_x_88) ;  /* 0xfffffffc00e87947 */ /* 0x000fea000383ffff */
.L_x_79:
[----:B------:R-:W-:-:S06]  /*4cc0*/  UISETP.GE.AND UP1, UPT, UR8, 0x4, UPT ;  /* 0x000000040800788c */ /* 0x000fcc000bf26270 */
[----:B------:R-:W-:-:S13]  /*4cd0*/  PLOP3.LUT P0, PT, PT, PT, UP1, 0x80, 0x8 ;  /* 0x000000000008781c */ /* 0x000fda0003f0f018 */
[----:B------:R-:W-:Y:S05]  /*4ce0*/  @!P0 EXIT ;  /* 0x000000000000894d */ /* 0x000fea0003800000 */
[----:B------:R-:W-:Y:S01]  /*4cf0*/  BAR.SYNC.DEFER_BLOCKING 0x6, 0xa0 ;  /* 0x0182800000007b1d */ /* 0x000fe20000010000 */
[C---:B------:R-:W-:Y:S01]  /*4d00*/  IMAD.U32 R2, R205.reuse, 0x10000, RZ ;  /* 0x00010000cd027824 */ /* 0x040fe200078e00ff */
[----:B------:R-:W-:Y:S02]  /*4d10*/  LOP3.LUT R204, R0, 0x60, R205, 0xf8, !PT ;  /* 0x0000006000cc7812 */ /* 0x000fe400078ef8cd */
[----:B------:R-:W-:Y:S02]  /*4d20*/  CS2R R202, SRZ ;  /* 0x0000000000ca7805 */ /* 0x000fe4000001ff00 */
[----:B------:R-:W-:Y:S01]  /*4d30*/  LOP3.LUT R205, R205, 0x60, RZ, 0xc0, !PT ;  /* 0x00000060cdcd7812 */ /* 0x000fe200078ec0ff */
[----:B------:R-:W-:Y:S01]  /*4d40*/  IMAD.MOV.U32 R207, RZ, RZ, RZ ;  /* 0x000000ffffcf7224 */ /* 0x000fe200078e00ff */
[----:B------:R-:W-:Y:S01]  /*4d50*/  UMOV UR44, 0x400 ;  /* 0x00000400002c7882 */ /* 0x000fe20000000000 */
[----:B------:R-:W1:Y:S01]  /*4d60*/  LDC R197, c[0x0][0x370] ;  /* 0x0000dc00ffc57b82 */ /* 0x000e620000000800 */
[----:B------:R-:W-:Y:S01]  /*4d70*/  ULEA UR44, UR37, UR44, 0x18 ;  /* 0x0000002c252c7291 */ /* 0x000fe2000f8ec0ff */
[----:B------:R-:W-:Y:S01]  /*4d80*/  LOP3.LUT R2, R2, 0x600000, RZ, 0xc0, !PT ;  /* 0x0060000002027812 */ /* 0x000fe200078ec0ff */
[----:B------:R-:W-:Y:S01]  /*4d90*/  IMAD.MOV.U32 R201, RZ, RZ, RZ ;  /* 0x000000ffffc97224 */ /* 0x000fe200078e00ff */
[----:B------:R-:W2:Y:S03]  /*4da0*/  LDCU.64 UR48, c[0x0][0x348] ;  /* 0x00006900ff3077ac */ /* 0x000ea60008000a00 */
[----:B------:R-:W-:Y:S01]  /*4db0*/  LEA R204, R204, UR44, 0x4 ;  /* 0x0000002ccccc7c11 */ /* 0x000fe2000f8e20ff */
[----:B------:R-:W4:Y:S01]  /*4dc0*/  LDC R94, c[0x0][0xb0c] ;  /* 0x0002c300ff5e7b82 */ /* 0x000f220000000800 */
[----:B------:R-:W1:Y:S01]  /*4dd0*/  LDCU.64 UR40, c[0x0][0x888] ;  /* 0x00011100ff2877ac */ /* 0x000e620008000a00 */
[----:B------:R-:W1:Y:S06]  /*4de0*/  LDCU.64 UR42, c[0x0][0x890] ;  /* 0x00011200ff2a77ac */ /* 0x000e6c0008000a00 */
[----:B------:R-:W1:Y:S01]  /*4df0*/  LDC R196, c[0x0][0xb20] ;  /* 0x0002c800ffc47b82 */ /* 0x000e620000000800 */
[----:B------:R-:W3:Y:S01]  /*4e00*/  LDS R3, [UR44+0x1c0] ;  /* 0x0001c02cff037984 */ /* 0x000ee20008000800 */
[----:B------:R-:W-:-:S06]  /*4e10*/  UMOV UR39, URZ ;  /* 0x000000ff00277c82 */ /* 0x000fcc0008000000 */
[----:B------:R-:W1:Y:S08]  /*4e20*/  LDC R93, c[0x0][0xb30] ;  /* 0x0002cc00ff5d7b82 */ /* 0x000e700000000800 */
[----:B------:R-:W1:Y:S08]  /*4e30*/  LDC.64 R182, c[0x0][0xb10] ;  /* 0x0002c400ffb67b82 */ /* 0x000e700000000a00 */
[----:B------:R-:W1:Y:S08]  /*4e40*/  LDC.64 R90, c[0x0][0xb18] ;  /* 0x0002c600ff5a7b82 */ /* 0x000e700000000a00 */
[----:B------:R-:W1:Y:S08]  /*4e50*/  LDC.64 R88, c[0x0][0xb28] ;  /* 0x0002ca00ff587b82 */ /* 0x000e700000000a00 */
[----:B------:R-:W1:Y:S01]  /*4e60*/  LDC.64 R180, c[0x0][0x8b0] ;  /* 0x00022c00ffb47b82 */ /* 0x000e620000000a00 */
[----:B---3--:R-:W-:-:S07]  /*4e70*/  IMAD.IADD R2, R3, 0x1, R2 ;  /* 0x0000000103027824 */ /* 0x008fce00078e0202 */
[----:B------:R-:W3:Y:S08]  /*4e80*/  LDC.64 R178, c[0x0][0x8a8] ;  /* 0x00022a00ffb27b82 */ /* 0x000ef00000000a00 */
[----:B--2-4-:R-:W1:Y:S02]  /*4e90*/  LDC R198, c[0x0][0x374] ;  /* 0x0000dd00ffc67b82 */ /* 0x014e640000000800 */
.L_x_105:
[C---:B------:R-:W-:Y:S02]  /*4ea0*/  LEA R0, R207.reuse, UR44, 0x3 ;  /* 0x0000002ccf007c11 */ /* 0x040fe4000f8e18ff */
[----:B------:R-:W-:Y:S02]  /*4eb0*/  SHF.L.U32 R3, R202, 0x1f, RZ ;  /* 0x0000001fca037819 */ /* 0x000fe400000006ff */
[----:B------:R-:W-:Y:S02]  /*4ec0*/  LEA R12, R207, UR44, 0x4 ;  /* 0x0000002ccf0c7c11 */ /* 0x000fe4000f8e20ff */
[----:B--2---:R-:W2:Y:S02]  /*4ed0*/  SYNCS.PHASECHK.TRANS64.TRYWAIT P0, [R0+URZ+0x110], R3 ;  /* 0x00011003000075a7 */ /* 0x004ea400080011ff */
[----:B-12---:R-:W-:Y:S05]  /*4ee0*/  @!P0 BRA `(.L_x_89) ;  /* 0x0000003400b88947 */ /* 0x006fea0003800000 */
.L_x_159:
[----:B------:R-:W-:Y:S01]  /*4ef0*/  ISETP.GE.AND P0, PT, R92, 0x1, PT ;  /* 0x000000015c00780c */ /* 0x000fe20003f06270 */
[----:B------:R-:W4:Y:S01]  /*4f00*/  LDS.128 R12, [R12+0x1a0] ;  /* 0x0001a0000c0c7984 */ /* 0x000f220000000c00 */
[----:B-1----:R-:W-:Y:S01]  /*4f10*/  ISETP.NE.U32.AND P3, PT, R180, RZ, PT ;  /* 0x000000ffb400720c */ /* 0x002fe20003f65070 */
[----:B--2---:R-:W-:Y:S01]  /*4f20*/  VIADD R0, R0, 0x120 ;  /* 0x0000012000007836 */ /* 0x004fe20000000000 */
[----:B------:R-:W-:Y:S04]  /*4f30*/  UISETP.NE.AND UP0, UPT, UR45, URZ, UPT ;  /* 0x000000ff2d00728c */ /* 0x000fe8000bf05270 */
[----:B------:R-:W-:Y:S01]  /*4f40*/  PRMT R0, RZ, 0x654, R0 ;  /* 0x00000654ff007816 */ /* 0x000fe20000000000 */
[----:B------:R-:W-:Y:S01]  /*4f50*/  @!PT LDS RZ, [RZ] ;  /* 0x00000000fffff984 */ /* 0x000fe20000000800 */
[----:B------:R-:W-:Y:S01]  /*4f60*/  @!PT LDS RZ, [RZ] ;  /* 0x00000000fffff984 */ /* 0x000fe20000000800 */
[----:B------:R-:W-:Y:S01]  /*4f70*/  @!PT LDS RZ, [RZ] ;  /* 0x00000000fffff984 */ /* 0x000fe20000000800 */
[----:B------:R-:W-:Y:S01]  /*4f80*/  @!PT LDS RZ, [RZ] ;  /* 0x00000000fffff984 */ /* 0x000fe20000000800 */
[----:B------:R1:W-:Y:S06]  /*4f90*/  MEMBAR.ALL.CTA ;  /* 0x0000000000007992 */ /* 0x0003ec0000008000 */
[----:B-1----:R-:W1:Y:S01]  /*4fa0*/  FENCE.VIEW.ASYNC.S ;  /* 0x00000000000073c6 */ /* 0x002e620000000000 */
[----:B------:R-:W-:Y:S01]  /*4fb0*/  PLOP3.LUT P2, PT, PT, PT, UP0, 0x80, 0x8 ;  /* 0x000000000008781c */ /* 0x000fe20003f4f008 */
[----:B-1----:R1:W-:Y:S01]  /*4fc0*/  SYNCS.ARRIVE.TRANS64.RED.A1T0 RZ, [R0+URZ], RZ ;  /* 0x000000ff00ff79a7 */ /* 0x0023e200081004ff */
[----:B----4-:R-:W-:Y:S04]  /*4fd0*/  LOP3.LUT P6, RZ, R14, 0x1, RZ, 0xc0, !PT ;  /* 0x000000010eff7812 */ /* 0x010fe800078cc0ff */
[----:B------:R-:W-:Y:S09]  /*4fe0*/  P2R R206, PR, RZ, 0x40 ;  /* 0x00000040ffce7803 */ /* 0x000ff20000000000 */
[----:B------:R-:W-:Y:S02]  /*4ff0*/  @P6 MOV R97, R12 ;  /* 0x0000000c00616202 */ /* 0x000fe40000000f00 */
[----:B------:R-:W-:Y:S01]  /*5000*/  @P6 LOP3.LUT R95, R13, 0xffff, RZ, 0xc0, !PT ;  /* 0x0000ffff0d5f6812 */ /* 0x000fe200078ec0ff */
[----:B-1----:R-:W-:Y:S06]  /*5010*/  @!P0 BRA `(.L_x_90) ;  /* 0x0000000000a48947 */ /* 0x002fec0003800000 */
[----:B------:R-:W-:Y:S01]  /*5020*/  IMAD.HI.U32 R11, R198, R91, RZ ;  /* 0x0000005bc60b7227 */ /* 0x000fe200078e00ff */
[----:B------:R-:W-:Y:S02]  /*5030*/  ISETP.NE.AND P0, PT, R90, 0x1, PT ;  /* 0x000000015a00780c */ /* 0x000fe40003f05270 */
[----:B------:R-:W-:Y:S01]  /*5040*/  ISETP.NE.AND P1, PT, R92, 0x1, PT ;  /* 0x000000015c00780c */ /* 0x000fe20003f25270 */
[----:B------:R-:W-:Y:S01]  /*5050*/  IMAD.HI.U32 R10, R197, R182, RZ ;  /* 0x000000b6c50a7227 */ /* 0x000fe200078e00ff */
[----:B------:R-:W-:Y:S02]  /*5060*/  SHF.R.U32.HI R11, RZ, R196, R11 ;  /* 0x000000c4ff0b7219 */ /* 0x000fe4000001160b */
[----:B------:R-:W-:Y:S01]  /*5070*/  ISETP.NE.AND P4, PT, R94, 0x1, PT ;  /* 0x000000015e00780c */ /* 0x000fe20003f85270 */
[----:B------:R-:W-:Y:S01]  /*5080*/  IMAD.HI.U32 R18, R97, R182, RZ ;  /* 0x000000b661127227 */ /* 0x000fe200078e00ff */
[----:B------:R-:W-:Y:S02]  /*5090*/  SHF.R.U32.HI R10, RZ, R183, R10 ;  /* 0x000000b7ff0a7219 */ /* 0x000fe4000001160a */
[----:B------:R-:W-:Y:S01]  /*50a0*/  SEL R3, R198, R11, !P0 ;  /* 0x0000000bc6037207 */ /* 0x000fe20004000000 */
[----:B------:R-:W-:Y:S01]  /*50b0*/  IMAD.HI.U32 R11, R95, R91, RZ ;  /* 0x0000005b5f0b7227 */ /* 0x000fe200078e00ff */
[----:B------:R-:W-:Y:S02]  /*50c0*/  SEL R7, R197, R10, !P4 ;  /* 0x0000000ac5077207 */ /* 0x000fe40006000000 */
[----:B------:R-:W-:Y:S01]  /*50d0*/  SHF.R.U32.HI R18, RZ, R183, R18 ;  /* 0x000000b7ff127219 */ /* 0x000fe20000011612 */
[-C--:B------:R-:W-:Y:S04]  /*50e0*/  IMAD.HI.U32 R10, R3, R88.reuse, RZ ;  /* 0x00000058030a7227 */ /* 0x080fe800078e00ff */
[----:B------:R-:W-:Y:S01]  /*50f0*/  IMAD.HI.U32 R16, R7, R88, RZ ;  /* 0x0000005807107227 */ /* 0x000fe200078e00ff */
[-C--:B------:R-:W-:Y:S02]  /*5100*/  @P1 SHF.R.U32.HI R3, RZ, R89.reuse, R10 ;  /* 0x00000059ff031219 */ /* 0x080fe4000001160a */
[----:B------:R-:W-:Y:S02]  /*5110*/  SHF.R.U32.HI R10, RZ, R196, R11 ;  /* 0x000000c4ff0a7219 */ /* 0x000fe4000001160b */
[----:B------:R-:W-:Y:S01]  /*5120*/  @P1 SHF.R.U32.HI R7, RZ, R89, R16 ;  /* 0x00000059ff071219 */ /* 0x000fe20000011610 */
[C---:B------:R-:W-:Y:S01]  /*5130*/  IMAD R4, R92.reuse, R3, RZ ;  /* 0x000000035c047224 */ /* 0x040fe200078e02ff */
[----:B------:R-:W-:Y:S02]  /*5140*/  SEL R5, R95, R10, !P0 ;  /* 0x0000000a5f057207 */ /* 0x000fe40004000000 */
[----:B------:R-:W-:Y:S01]  /*5150*/  SEL R3, R97, R18, !P4 ;  /* 0x0000001261037207 */ /* 0x000fe20006000000 */
[----:B------:R-:W-:Y:S01]  /*5160*/  IMAD R6, R92, R7, RZ ;  /* 0x000000075c067224 */ /* 0x000fe200078e02ff */
[C---:B------:R-:W-:Y:S01]  /*5170*/  ISETP.GE.AND P0, PT, R5.reuse, R4, PT ;  /* 0x000000040500720c */ /* 0x040fe20003f06270 */
[----:B------:R-:W-:Y:S03]  /*5180*/  IMAD.HI.U32 R8, R5, R88, RZ ;  /* 0x0000005805087227 */ /* 0x000fe600078e00ff */
[----:B------:R-:W-:Y:S01]  /*5190*/  ISETP.GE.OR P0, PT, R3, R6, P0 ;  /* 0x000000060300720c */ /* 0x000fe20000706670 */
[----:B------:R-:W-:Y:S01]  /*51a0*/  IMAD.MOV R6, RZ, RZ, -R3 ;  /* 0x000000ffff067224 */ /* 0x000fe200078e0a03 */
[-C--:B------:R-:W-:Y:S03]  /*51b0*/  SHF.R.U32.HI R8, RZ, R89.reuse, R8 ;  /* 0x00000059ff087219 */ /* 0x080fe60000011608 */
[----:B------:R-:W-:Y:S01]  /*51c0*/  IMAD R97, R94, R6, R97 ;  /* 0x000000065e617224 */ /* 0x000fe200078e0261 */
[----:B------:R-:W-:Y:S05]  /*51d0*/  SEL R9, R5, R8, !P1 ;  /* 0x0000000805097207 */ /* 0x000fea0004800000 */
[----:B------:R-:W-:Y:S02]  /*51e0*/  IMAD.MOV R8, RZ, RZ, -R9 ;  /* 0x000000ffff087224 */ /* 0x000fe400078e0a09 */
[C---:B------:R-:W-:Y:S04]  /*51f0*/  @!P0 IMAD.HI.U32 R4, R3.reuse, R88, RZ ;  /* 0x0000005803048227 */ /* 0x040fe800078e00ff */
[----:B------:R-:W-:Y:S01]  /*5200*/  IMAD R8, R92, R8, R5 ;  /* 0x000000085c087224 */ /* 0x000fe200078e0205 */
[----:B------:R-:W-:Y:S04]  /*5210*/  @!P0 SHF.R.U32.HI R4, RZ, R89, R4 ;  /* 0x00000059ff048219 */ /* 0x000fe80000011604 */
[----:B------:R-:W-:Y:S02]  /*5220*/  @!P0 SEL R0, R3, R4, !P1 ;  /* 0x0000000403008207 */ /* 0x000fe40004800000 */
[----:B------:R-:W-:Y:S02]  /*5230*/  IADD3 R4, PT, PT, -R5, RZ, RZ ;  /* 0x000000ff05047210 */ /* 0x000fe40007ffe1ff */
[----:B------:R-:W-:Y:S01]  /*5240*/  @!P0 IADD3 R9, PT, PT, R9, -R0, RZ ;  /* 0x8000000009098210 */ /* 0x000fe20007ffe0ff */
[----:B------:R-:W-:Y:S02]  /*5250*/  @!P0 IMAD R0, R7, R8, R0 ;  /* 0x0000000807008224 */ /* 0x000fe400078e0200 */
[----:B------:R-:W-:Y:S02]  /*5260*/  IMAD R95, R90, R4, R95 ;  /* 0x000000045a5f7224 */ /* 0x000fe400078e025f */
[----:B------:R-:W-:Y:S02]  /*5270*/  @!P0 IMAD R5, R9, R92, R3 ;  /* 0x0000005c09058224 */ /* 0x000fe400078e0203 */
[----:B------:R-:W-:Y:S04]  /*5280*/  @!P0 IMAD.MOV.U32 R3, RZ, RZ, R0 ;  /* 0x000000ffff038224 */ /* 0x000fe800078e0000 */
[----:B------:R-:W-:Y:S02]  /*5290*/  IMAD R97, R3, R94, R97 ;  /* 0x0000005e03617224 */ /* 0x000fe400078e0261 */
[----:B------:R-:W-:Y:S02]  /*52a0*/  IMAD R95, R5, R90, R95 ;  /* 0x0000005a055f7224 */ /* 0x000fe400078e025f */
.L_x_90:
[----:B------:R-:W-:Y:S01]  /*52b0*/  UISETP.NE.U32.AND UP3, UPT, UR42, URZ, UPT ;  /* 0x000000ff2a00728c */ /* 0x000fe2000bf65070 */
[----:B------:R-:W-:Y:S03]  /*52c0*/  ISETP.NE.AND.EX P3, PT, R181, RZ, PT, P3 ;  /* 0x000000ffb500720c */ /* 0x000fe60003f65330 */
[----:B------:R-:W-:Y:S09]  /*52d0*/  UISETP.NE.AND.EX UP3, UPT, UR43, URZ, UPT, UP3 ;  /* 0x000000ff2b00728c */ /* 0x000ff2000bf65330 */
[----:B------:R-:W-:Y:S05]  /*52e0*/  BRA.U !UP3, `(.L_x_91) ;  /* 0x000000010b387547 */ /* 0x000fea000b800000 */
[----:B------:R-:W-:Y:S01]  /*52f0*/  UISETP.NE.U32.AND UP0, UPT, UR40, URZ, UPT ;  /* 0x000000ff2800728c */ /* 0x000fe2000bf05070 */
[----:B------:R-:W-:Y:S03]  /*5300*/  HFMA2 R194, -RZ, RZ, 0, 5.9604644775390625e-08 ;  /* 0x00000001ffc27431 */ /* 0x000fe600000001ff */
[----:B------:R-:W-:Y:S06]  /*5310*/  UISETP.NE.AND.EX UP0, UPT, UR41, URZ, UPT, UP0 ;  /* 0x000000ff2900728c */ /* 0x000fec000bf05300 */
[----:B------:R-:W-:Y:S05]  /*5320*/  PLOP3.LUT P0, PT, PT, PT, UP0, 0x80, 0x8 ;  /* 0x000000000008781c */ /* 0x000fea0003f0f008 */
[----:B------:R-:W1:Y:S01]  /*5330*/  @UP0 LDCU.64 UR6, c[0x0][0x888] ;  /* 0x00011100ff0607ac */ /* 0x000e620008000a00 */
[----:B------:R-:W-:Y:S04]  /*5340*/  @UP0 UIMAD UR4, UR36, UR42, URZ ;  /* 0x0000002a240402a4 */ /* 0x000fe8000f8e02ff */
[----:B-1----:R-:W-:Y:S06]  /*5350*/  @UP0 UIMAD.WIDE UR6, UR4, 0x4, UR6 ;  /* 0x00000004040608a5 */ /* 0x002fec000f8e0206 */
[----:B------:R-:W-:Y:S02]  /*5360*/  IMAD.U32 R4, RZ, RZ, UR6 ;  /* 0x00000006ff047e24 */ /* 0x000fe4000f8e00ff */
[----:B------:R-:W-:Y:S05]  /*5370*/  IMAD.U32 R5, RZ, RZ, UR7 ;  /* 0x00000007ff057e24 */ /* 0x000fea000f8e00ff */
[----:B------:R-:W2:Y:S02]  /*5380*/  @P0 LDG.E R0, desc[UR46][R4.64] ;  /* 0x0000002e04000981 */ /* 0x000ea4000c1e1900 */
[----:B--2---:R-:W-:Y:S01]  /*5390*/  @P0 R2UR UR38, R0 ;  /* 0x00000000002602ca */ /* 0x004fe200000e0000 */
[----:B------:R-:W-:Y:S05]  /*53a0*/  IMAD.MOV.U32 R0, RZ, RZ, 0x1 ;  /* 0x00000001ff007424 */ /* 0x000fea00078e00ff */
[----:B------:R-:W-:Y:S08]  /*53b0*/  @!P0 PRMT R194, R0, 0x7610, R194 ;  /* 0x0000761000c28816 */ /* 0x000ff000000000c2 */
[----:B------:R-:W1:Y:S02]  /*53c0*/  @!UP0 LDCU UR38, c[0x0][0x880] ;  /* 0x00011000ff2687ac */ /* 0x000e640008000800 */
.L_x_91:
[----:B------:R-:W-:Y:S05]  /*53d0*/  @!P3 BRA `(.L_x_92) ;  /* 0x000000000020b947 */ /* 0x000fea0003800000 */
[----:B---3--:R-:W-:Y:S04]  /*53e0*/  ISETP.NE.U32.AND P0, PT, R178, RZ, PT ;  /* 0x000000ffb200720c */ /* 0x008fe80003f05070 */
[----:B------:R-:W-:Y:S11]  /*53f0*/  ISETP.NE.AND.EX P0, PT, R179, RZ, PT, P0 ;  /* 0x000000ffb300720c */ /* 0x000ff60003f05300 */
[----:B------:R-:W-:Y:S02]  /*5400*/  @!UPT UIADD3 URZ, UPT, UPT, URZ, URZ, URZ ;  /* 0x000000fffffff290 */ /* 0x000fe4000fffe0ff */
[----:B------:R-:W2:Y:S01]  /*5410*/  @P0 LDC.64 R4, c[0x0][0x8a8] ;  /* 0x00022a00ff040b82 */ /* 0x000ea20000000a00 */
[----:B------:R-:W-:Y:S04]  /*5420*/  @P0 IMAD R0, R180, UR36, RZ ;  /* 0x00000024b4000c24 */ /* 0x000fe8000f8e02ff */
[----:B--2---:R-:W-:Y:S05]  /*5430*/  @P0 IMAD.WIDE R4, R0, 0x4, R4 ;  /* 0x0000000400040825 */ /* 0x004fea00078e0204 */
[----:B-----5:R2:W5:Y:S02]  /*5440*/  @P0 LDG.E R96, desc[UR46][R4.64] ;  /* 0x0000002e04600981 */ /* 0x020564000c1e1900 */
[----:B--2---:R-:W4:Y:S02]  /*5450*/  @!P0 LDC R96, c[0x0][0x8a0] ;  /* 0x00022800ff608b82 */ /* 0x004f240000000800 */
.L_x_92:
[----:B------:R-:W2:Y:S01]  /*5460*/  LDC.64 R4, c[0x0][0xb10] ;  /* 0x0002c400ff047b82 */ /* 0x000ea20000000a00 */
[----:B------:R-:W-:Y:S01]  /*5470*/  UISETP.NE.AND UP4, UPT, UR45, URZ, UPT ;  /* 0x000000ff2d00728c */ /* 0x000fe2000bf85270 */
[----:B-1----:R-:W-:Y:S01]  /*5480*/  @P2 FSETP.NEU.AND P1, PT, RZ, UR38, PT ;  /* 0x00000026ff002c0b */ /* 0x002fe2000bf2d000 */
[----:B------:R-:W-:Y:S01]  /*5490*/  UPLOP3.LUT UP0, UPT, UPT, UPT, UPT, 0x40, 0x4 ;  /* 0x000000000004789c */ /* 0x000fe20003f0e870 */
[----:B------:R-:W-:Y:S01]  /*54a0*/  @P2 LOP3.LUT P0, RZ, R194, 0xff, RZ, 0xc0, !PT ;  /* 0x000000ffc2ff2812 */ /* 0x000fe2000780c0ff */
[----:B------:R-:W-:Y:S03]  /*54b0*/  ULEA UR50, UR39, UR44, 0x3 ;  /* 0x0000002c27327291 */ /* 0x000fe6000f8e18ff */
[----:B------:R-:W1:Y:S01]  /*54c0*/  LDC.64 R6, c[0x0][0xb18] ;  /* 0x0002c600ff067b82 */ /* 0x000e620000000a00 */
[----:B------:R-:W-:Y:S01]  /*54d0*/  SHF.L.U32 R8, R203, 0x1f, RZ ;  /* 0x0000001fcb087819 */ /* 0x000fe200000006ff */
[----:B------:R-:W-:Y:S01]  /*54e0*/  VIADD R207, R207, 0x1 ;  /* 0x00000001cfcf7836 */ /* 0x000fe20000000000 */
[----:B------:R-:W-:Y:S02]  /*54f0*/  @P6 SHF.R.U32.HI R200, RZ, 0x10, R13 ;  /* 0x00000010ffc86819 */ /* 0x000fe4000001160d */
[----:B------:R-:W-:Y:S02]  /*5500*/  CS2R R174, SRZ ;  /* 0x0000000000ae7805 */ /* 0x000fe4000001ff00 */
[----:B------:R-:W-:Y:S01]  /*5510*/  CS2R R172, SRZ ;  /* 0x0000000000ac7805 */ /* 0x000fe2000001ff00 */
[----:B------:R-:W3:Y:S01]  /*5520*/  @UP4 LDCU.64 UR4, c[0x0][0x888] ;  /* 0x00011100ff0447ac */ /* 0x000ee20008000a00 */
[----:B------:R-:W-:Y:S02]  /*5530*/  CS2R R158, SRZ ;  /* 0x00000000009e7805 */ /* 0x000fe4000001ff00 */
[----:B------:R-:W-:Y:S02]  /*5540*/  CS2R R156, SRZ ;  /* 0x00000000009c7805 */ /* 0x000fe4000001ff00 */
[----:B------:R-:W-:Y:S02]  /*5550*/  CS2R R142, SRZ ;  /* 0x00000000008e7805 */ /* 0x000fe4000001ff00 */
[----:B------:R-:W-:Y:S02]  /*5560*/  CS2R R140, SRZ ;  /* 0x00000000008c7805 */ /* 0x000fe4000001ff00 */
[----:B------:R-:W-:Y:S01]  /*5570*/  CS2R R126, SRZ ;  /* 0x00000000007e7805 */ /* 0x000fe2000001ff00 */
[----:B------:R-:W-:Y:S01]  /*5580*/  @UP4 UPLOP3.LUT UP0, UPT, UPT, UPT, UP3, 0x80, 0x8 ;  /* 0x000000000008489c */ /* 0x000fe20003f0f030 */
[----:B------:R-:W-:Y:S01]  /*5590*/  CS2R R124, SRZ ;  /* 0x00000000007c7805 */ /* 0x000fe2000001ff00 */
[----:B------:R-:W-:Y:S01]  /*55a0*/  @P2 VOTEU.ANY UP1, P1 ;  /* 0x0000000000ff2886 */ /* 0x000fe20000820100 */
[----:B------:R-:W-:Y:S02]  /*55b0*/  CS2R R110, SRZ ;  /* 0x00000000006e7805 */ /* 0x000fe4000001ff00 */
[----:B------:R-:W-:Y:S01]  /*55c0*/  CS2R R108, SRZ ;  /* 0x00000000006c7805 */ /* 0x000fe2000001ff00 */
[----:B---3--:R-:W-:Y:S02]  /*55d0*/  @UP4 UISETP.NE.U32.AND UP2, UPT, UR4, URZ, UPT ;  /* 0x000000ff0400428c */ /* 0x008fe4000bf45070 */
[----:B------:R-:W-:Y:S02]  /*55e0*/  @UP4 USEL UR4, URZ, 0xffffffff, UP1 ;  /* 0xffffffffff044887 */ /* 0x000fe40008800000 */
[----:B------:R-:W-:Y:S01]  /*55f0*/  @UP4 UISETP.NE.AND.EX UP2, UPT, UR5, URZ, UPT, UP2 ;  /* 0x000000ff0500428c */ /* 0x000fe2000bf45320 */
[----:B------:R-:W-:Y:S01]  /*5600*/  @P2 VOTEU.ANY UP1, P0 ;  /* 0x0000000000ff2886 */ /* 0x000fe20000020100 */
[----:B------:R-:W-:Y:S02]  /*5610*/  ISETP.NE.AND P0, PT, R93, 0x1, PT ;  /* 0x000000015d00780c */ /* 0x000fe40003f05270 */
[----:B------:R-:W-:Y:S04]  /*5620*/  @UP4 USEL UR5, URZ, 0xffffffff, UP2 ;  /* 0xffffffffff054887 */ /* 0x000fe80009000000 */
[----:B------:R-:W-:Y:S04]  /*5630*/  @UP0 USEL UR4, UR5, UR4, !UP1 ;  /* 0x0000000405040287 */ /* 0x000fe8000c800000 */
[----:B------:R-:W-:Y:S03]  /*5640*/  @UP4 ULOP3.LUT UR4, UR4, 0x1, URZ, 0xc0, !UPT ;  /* 0x0000000104044892 */ /* 0x000fe6000f8ec0ff */
[----:B------:R-:W3:Y:S01]  /*5650*/  @!P0 LDC R0, c[0x0][0xb20] ;  /* 0x0002c800ff008b82 */ /* 0x000ee20000000800 */
[----:B------:R-:W-:Y:S01]  /*5660*/  UISETP.NE.U32.OR UP0, UPT, UR4, 0x1, !UP4 ;  /* 0x000000010400788c */ /* 0x000fe2000e705470 */
[----:B--2---:R-:W-:Y:S01]  /*5670*/  @!P0 IMAD.HI.U32 R4, R97, R4, RZ ;  /* 0x0000000461048227 */ /* 0x004fe200078e00ff */
[----:B-1----:R-:W-:Y:S05]  /*5680*/  @!P0 ISETP.NE.AND P1, PT, R6, 0x1, PT ;  /* 0x000000010600880c */ /* 0x002fea0003f25270 */
[----:B------:R-:W1:Y:S01]  /*5690*/  @!P0 LDC R3, c[0x0][0xb0c] ;  /* 0x0002c300ff038b82 */ /* 0x000e620000000800 */
[----:B------:R-:W-:Y:S01]  /*56a0*/  @!P0 IMAD.HI.U32 R7, R95, R7, RZ ;  /* 0x000000075f078227 */ /* 0x000fe200078e00ff */
[----:B------:R-:W-:Y:S02]  /*56b0*/  PLOP3.LUT P3, PT, PT, PT, UP0, 0x80, 0x8 ;  /* 0x000000000008781c */ /* 0x000fe40003f6f008 */
[----:B------:R-:W-:Y:S11]  /*56c0*/  @!P0 SHF.R.U32.HI R4, RZ, R5, R4 ;  /* 0x00000005ff048219 */ /* 0x000ff60000011604 */
[----:B------:R-:W-:Y:S04]  /*56d0*/  @P3 SHF.L.U32 R9, R201, 0x1f, RZ ;  /* 0x0000001fc9093819 */ /* 0x000fe800000006ff */
[----:B------:R-:W2:Y:S01]  /*56e0*/  @P3 SYNCS.PHASECHK.TRANS64.TRYWAIT P5, [UR44+0xf0], R9 ;  /* 0x0000f009ff0035a7 */ /* 0x000ea200080a112c */
[----:B---3--:R-:W-:Y:S02]  /*56f0*/  @!P0 SHF.R.U32.HI R0, RZ, R0, R7 ;  /* 0x00000000ff008219 */ /* 0x008fe40000011607 */
[----:B-1----:R-:W-:Y:S02]  /*5700*/  @!P0 ISETP.NE.AND P2, PT, R3, 0x1, PT ;  /* 0x000000010300880c */ /* 0x002fe40003f45270 */
[----:B------:R-:W-:Y:S02]  /*5710*/  @!P0 SEL R5, R95, R0, !P1 ;  /* 0x000000005f058207 */ /* 0x000fe40004800000 */
[----:B------:R-:W-:Y:S05]  /*5720*/  @!P0 SEL R4, R97, R4, !P2 ;  /* 0x0000000461048207 */ /* 0x000fea0005000000 */
[----:B------:R-:W-:Y:S02]  /*5730*/  @!P0 IMAD.IADD R0, R5, 0x1, -R4 ;  /* 0x0000000105008824 */ /* 0x000fe400078e0a04 */
[----:B------:R-:W-:Y:S01]  /*5740*/  @!P0 IMAD.IADD R4, R4, 0x1, -R5 ;  /* 0x0000000104048824 */ /* 0x000fe200078e0a05 */
[----:B------:R1:W3:Y:S01]  /*5750*/  SYNCS.PHASECHK.TRANS64.TRYWAIT P4, [UR50+0x130], R8 ;  /* 0x00013008ff0075a7 */ /* 0x0002e20008081132 */
[----:B------:R-:W-:Y:S02]  /*5760*/  @!P0 IMAD R97, R0, R3, R97 ;  /* 0x0000000300618224 */ /* 0x000fe400078e0261 */
[----:B------:R-:W-:Y:S01]  /*5770*/  @!P0 IMAD R95, R4, R6, R95 ;  /* 0x00000006045f8224 */ /* 0x000fe200078e025f */
[----:B------:R-:W-:Y:S02]  /*5780*/  PLOP3.LUT P0, PT, PT, PT, PT, 0x8, 0x80 ;  /* 0x000000000080781c */ /* 0x000fe40003f0e170 */
[----:B--2---:R-:W-:Y:S01]  /*5790*/  @P3 PLOP3.LUT P0, PT, P5, PT, PT, 0x8, 0x80 ;  /* 0x000000000080381c */ /* 0x004fe20002f0e170 */
[----:B------:R-:W-:Y:S01]  /*57a0*/  @!UPT UIADD3 URZ, UPT, UPT, URZ, URZ, URZ ;  /* 0x000000fffffff290 */ /* 0x000fe2000fffe0ff */
[----:B-1----:R-:W-:Y:S11]  /*57b0*/  BRA.U !UP0, `(.L_x_93) ;  /* 0x0000000108ac7547 */ /* 0x002ff6000b800000 */
[----:B------:R-:W-:Y:S02]  /*57c0*/  FSETP.NEU.AND P2, PT, RZ, UR38, PT ;  /* 0x00000026ff007c0b */ /* 0x000fe4000bf4d000 */
[----:B------:R-:W-:Y:S01]  /*57d0*/  LOP3.LUT P1, RZ, R194, 0xff, RZ, 0xc0, !PT ;  /* 0x000000ffc2ff7812 */ /* 0x000fe2000782c0ff */
[----:B------:R-:W-:Y:S01]  /*57e0*/  @!UPT UIADD3 URZ, UPT, UPT, URZ, URZ, URZ ;  /* 0x000000fffffff290 */ /* 0x000fe2000fffe0ff */
[----:B------:R-:W-:Y:S11]  /*57f0*/  @!P0 BRA `(.L_x_94) ;  /* 0x00000000000c8947 */ /* 0x000ff60003800000 */
[----:B------:R-:W-:Y:S04]  /*5800*/  SHF.L.U32 R3, R201, 0x1f, RZ ;  /* 0x0000001fc9037819 */ /* 0x000fe800000006ff */
[----:B------:R-:W1:Y:S02]  /*5810*/  SYNCS.PHASECHK.TRANS64.TRYWAIT P0, [UR44+0xf0], R3 ;  /* 0x0000f003ff0075a7 */ /* 0x000e64000800112c */
[----:B-1----:R-:W-:Y:S05]  /*5820*/  @!P0 BRA `(.L_x_95) ;  /* 0x0000002c007c8947 */ /* 0x002fea0003800000 */
.L_x_94:
[----:B------:R-:W-:Y:S01]  /*5830*/  UISETP.NE.U32.AND UP0, UPT, UR40, URZ, UPT ;  /* 0x000000ff2800728c */ /* 0x000fe2000bf05070 */
[----:B------:R-:W-:Y:S01]  /*5840*/  CS2R R110, SRZ ;  /* 0x00000000006e7805 */ /* 0x000fe2000001ff00 */
[----:B------:R-:W-:Y:S01]  /*5850*/  VOTEU.ANY UP1, P2 ;  /* 0x0000000000ff7886 */ /* 0x000fe20001020100 */
[----:B------:R-:W-:Y:S01]  /*5860*/  USEL UR4, URZ, 0xffffffff, UP1 ;  /* 0xffffffffff047887 */ /* 0x000fe20008800000 */
[----:B------:R-:W-:Y:S01]  /*5870*/  CS2R R108, SRZ ;  /* 0x00000000006c7805 */ /* 0x000fe2000001ff00 */
[----:B------:R-:W-:Y:S01]  /*5880*/  UISETP.NE.AND.EX UP0, UPT, UR41, URZ, UPT, UP0 ;  /* 0x000000ff2900728c */ /* 0x000fe2000bf05300 */
[----:B------:R-:W-:Y:S02]  /*5890*/  CS2R R126, SRZ ;  /* 0x00000000007e7805 */ /* 0x000fe4000001ff00 */
[----:B------:R-:W-:Y:S02]  /*58a0*/  CS2R R124, SRZ ;  /* 0x00000000007c7805 */ /* 0x000fe4000001ff00 */
[----:B------:R-:W-:Y:S01]  /*58b0*/  CS2R R142, SRZ ;  /* 0x00000000008e7805 */ /* 0x000fe2000001ff00 */
[----:B------:R-:W-:Y:S01]  /*58c0*/  USEL UR5, URZ, 0xffffffff, UP0 ;  /* 0xffffffffff057887 */ /* 0x000fe20008000000 */
[----:B------:R-:W-:Y:S02]  /*58d0*/  CS2R R140, SRZ ;  /* 0x00000000008c7805 */ /* 0x000fe4000001ff00 */
[----:B------:R-:W-:Y:S01]  /*58e0*/  CS2R R158, SRZ ;  /* 0x00000000009e7805 */ /* 0x000fe2000001ff00 */
[----:B------:R-:W-:Y:S01]  /*58f0*/  VOTEU.ANY UP0, P1 ;  /* 0x0000000000ff7886 */ /* 0x000fe20000800100 */
[----:B------:R-:W-:Y:S01]  /*5900*/  @UP3 USEL UR4, UR5, UR4, !UP0 ;  /* 0x0000000405043287 */ /* 0x000fe2000c000000 */
[----:B------:R-:W-:Y:S02]  /*5910*/  CS2R R156, SRZ ;  /* 0x00000000009c7805 */ /* 0x000fe4000001ff00 */
[----:B------:R-:W-:Y:S02]  /*5920*/  CS2R R174, SRZ ;  /* 0x0000000000ae7805 */ /* 0x000fe4000001ff00 */
[----:B------:R-:W-:Y:S01]  /*5930*/  CS2R R172, SRZ ;  /* 0x0000000000ac7805 */ /* 0x000fe2000001ff00 */
[----:B------:R-:W-:Y:S01]  /*5940*/  ULOP3.LUT UR4, UR4, 0x1, URZ, 0xc0, !UPT ;  /* 0x0000000104047892 */ /* 0x000fe2000f8ec0ff */
[----:B------:R-:W-:Y:S03]  /*5950*/  LOP3.LUT R201, R201, 0x1, RZ, 0x3c, !PT ;  /* 0x00000001c9c97812 */ /* 0x000fe600078e3cff */
[----:B------:R-:W-:Y:S02]  /*5960*/  UISETP.NE.U32.AND UP0, UPT, UR4, 0x1, UPT ;  /* 0x000000010400788c */ /* 0x000fe4000bf05070 */
[----:B------:R-:W-:Y:S04]  /*5970*/  UIADD3 UR4, UPT, UPT, UR44, 0xf8, URZ ;  /* 0x000000f82c047890 */ /* 0x000fe8000fffe0ff */
[----:B------:R-:W-:Y:S01]  /*5980*/  PLOP3.LUT P0, PT, PT, PT, UP0, 0x80, 0x8 ;  /* 0x000000000008781c */ /* 0x000fe20003f0f008 */
[----:B------:R-:W-:Y:S11]  /*5990*/  UPRMT UR4, UR37, 0x654, UR4 ;  /* 0x0000065425047896 */ /* 0x000ff60008000004 */
[----:B------:R-:W-:Y:S01]  /*59a0*/  @!UPT UIADD3 URZ, UPT, UPT, URZ, URZ, URZ ;  /* 0x000000fffffff290 */ /* 0x000fe2000fffe0ff */
[----:B------:R2:W1:Y:S04]  /*59b0*/  @P0 LDS.128 R108, [R204+0x200] ;  /* 0x00020000cc6c0984 */ /* 0x0004680000000c00 */
[----:B------:R2:W1:Y:S04]  /*59c0*/  @P0 LDS.128 R124, [R204+0xa00] ;  /* 0x000a0000cc7c0984 */ /* 0x0004680000000c00 */
[----:B------:R2:W1:Y:S04]  /*59d0*/  @P0 LDS.128 R140, [R204+0x1200] ;  /* 0x00120000cc8c0984 */ /* 0x0004680000000c00 */
[----:B------:R2:W1:Y:S04]  /*59e0*/  @P0 LDS.128 R156, [R204+0x1a00] ;  /* 0x001a0000cc9c0984 */ /* 0x0004680000000c00 */
[----:B------:R2:W1:Y:S01]  /*59f0*/  @P0 LDS.128 R172, [R204+0x2200] ;  /* 0x00220000ccac0984 */ /* 0x0004620000000c00 */
[----:B------:R-:W-:Y:S01]  /*5a00*/  @!PT LDS RZ, [RZ] ;  /* 0x00000000fffff984 */ /* 0x000fe20000000800 */
[----:B------:R-:W-:Y:S01]  /*5a10*/  @!PT LDS RZ, [RZ] ;  /* 0x00000000fffff984 */ /* 0x000fe20000000800 */
[----:B------:R-:W-:Y:S01]  /*5a20*/  @!PT LDS RZ, [RZ] ;  /* 0x00000000fffff984 */ /* 0x000fe20000000800 */
[----:B------:R-:W-:Y:S01]  /*5a30*/  @!PT LDS RZ, [RZ] ;  /* 0x00000000fffff984 */ /* 0x000fe20000000800 */
[----:B------:R4:W-:Y:S06]  /*5a40*/  MEMBAR.ALL.CTA ;  /* 0x0000000000007992 */ /* 0x0009ec0000008000 */
[----:B----4-:R-:W4:Y:S02]  /*5a50*/  FENCE.VIEW.ASYNC.S ;  /* 0x00000000000073c6 */ /* 0x010f240000000000 */
[----:B----4-:R-:W-:Y:S01]  /*5a60*/  SYNCS.ARRIVE.TRANS64.RED.A1T0 RZ, [UR4], RZ ;  /* 0x000000ffffff79a7 */ /* 0x010fe20008100404 */
.L_x_93:
[----:B-1----:R-:W-:Y:S05]  /*5a70*/  MOV R3, UR39 ;  /* 0x0000002700037c02 */ /* 0x002fea0008000f00 */
[----:B------:R-:W-:Y:S05]  /*5a80*/  IMAD R98, R3, 0x50, R2 ;  /* 0x0000005003627824 */ /* 0x000fea00078e0202 */
[----:B------:R-:W-:Y:S04]  /*5a90*/  SHF.R.U32.HI R0, RZ, 0x15, R98 ;  /* 0x00000015ff007819 */ /* 0x000fe80000011662 */
[----:B------:R-:W-:Y:S01]  /*5aa0*/  LOP3.LUT P0, RZ, R0, 0x3, R199, 0x48, !PT ;  /* 0x0000000300ff7812 */ /* 0x000fe200078048c7 */
[----:B------:R-:W-:Y:S01]  /*5ab0*/  @!UPT UIADD3 URZ, UPT, UPT, URZ, URZ, URZ ;  /* 0x000000fffffff290 */ /* 0x000fe2000fffe0ff */
[----:B---3--:R-:W-:Y:S11]  /*5ac0*/  @P4 BRA `(.L_x_96) ;  /* 0x0000000000084947 */ /* 0x008ff60003800000 */
[----:B------:R-:W1:Y:S02]  /*5ad0*/  SYNCS.PHASECHK.TRANS64.TRYWAIT P1, [UR50+0x130], R8 ;  /* 0x00013008ff0075a7 */ /* 0x000e640008021132 */
[----:B-1----:R-:W-:Y:S05]  /*5ae0*/  @!P1 BRA `(.L_x_97) ;  /* 0x0000002800e49947 */ /* 0x002fea0003800000 */
.L_x_96:
[----:B------:R-:W-:Y:S05]  /*5af0*/  @!P0 BRA `(.L_x_98) ;  /* 0x0000000000408947 */ /* 0x000fea0003800000 */
[----:B------:R-:W3:Y:S01]  /*5b00*/  LDCU.64 UR8, c[0x4][0x68] ;  /* 0x01000d00ff0877ac */ /* 0x000ee20008000a00 */
[----:B------:R-:W-:Y:S01]  /*5b10*/  MOV R15, 0x0 ;  /* 0x00000000000f7802 */ /* 0x000fe20000000f00 */
[----:B------:R-:W-:Y:S02]  /*5b20*/  HFMA2 R12, -RZ, RZ, 0, 5.9604644775390625e-08 ;  /* 0x00000001ff0c7431 */ /* 0x000fe400000001ff */
[----:B-1----:R-:W-:Y:S02]  /*5b30*/  IMAD.MOV.U32 R8, RZ, RZ, 0x192 ;  /* 0x00000192ff087424 */ /* 0x002fe400078e00ff */
[----:B------:R-:W-:Y:S01]  /*5b40*/  IMAD.MOV.U32 R13, RZ, RZ, RZ ;  /* 0x000000ffff0d7224 */ /* 0x000fe200078e00ff */
[----:B------:R-:W1:Y:S01]  /*5b50*/  LDCU.64 UR6, c[0x4][0x70] ;  /* 0x01000e00ff0677ac */ /* 0x000e620008000a00 */
[----:B------:R-:W2:Y:S01]  /*5b60*/  LDC.64 R14, c[0x4][R15] ;  /* 0x010000000f0e7b82 */ /* 0x000ea20000000a00 */
[----:B------:R-:W4:Y:S01]  /*5b70*/  LDCU.64 UR4, c[0x4][0x8] ;  /* 0x01000100ff0477ac */ /* 0x000f220008000a00 */
[----:B---3--:R-:W-:Y:S01]  /*5b80*/  MOV R5, UR9 ;  /* 0x0000000900057c02 */ /* 0x008fe20008000f00 */
[----:B------:R-:W-:Y:S01]  /*5b90*/  IMAD.U32 R4, RZ, RZ, UR8 ;  /* 0x00000008ff047e24 */ /* 0x000fe2000f8e00ff */
[----:B-1----:R-:W-:Y:S01]  /*5ba0*/  MOV R7, UR7 ;  /* 0x0000000700077c02 */ /* 0x002fe20008000f00 */
[----:B------:R-:W-:Y:S01]  /*5bb0*/  IMAD.U32 R6, RZ, RZ, UR6 ;  /* 0x00000006ff067e24 */ /* 0x000fe2000f8e00ff */
[----:B----4-:R-:W-:Y:S01]  /*5bc0*/  MOV R11, UR5 ;  /* 0x00000005000b7c02 */ /* 0x010fe20008000f00 */
[----:B------:R-:W-:Y:S02]  /*5bd0*/  IMAD.U32 R10, RZ, RZ, UR4 ;  /* 0x00000004ff0a7e24 */ /* 0x000fe4000f8e00ff */
[----:B------:R-:W-:Y:S07]  /*5be0*/  LEPC R20, `(.L_x_98) ;  /* 0x000000001014794e */ /* 0x000fee0000000000 */
[----:B--2--5:R-:W-:Y:S05]  /*5bf0*/  CALL.ABS.NOINC R14 ;  /* 0x000000000e007343 */ /* 0x024fea0003c00000 */
.L_x_98:
[----:B------:R-:W-:Y:S05]  /*5c00*/  WARPSYNC.ALL ;  /* 0x0000000000007948 */ /* 0x000fea0003800000 */
[C---:B------:R-:W-:Y:S01]  /*5c10*/  R2UR UR4, R98.reuse ;  /* 0x00000000620472ca */ /* 0x040fe200000e0000 */
[----:B------:R-:W-:Y:S05]  /*5c20*/  VIADD R0, R98, 0x10 ;  /* 0x0000001062007836 */ /* 0x000fea0000000000 */
[----:B------:R-:W-:Y:S04]  /*5c30*/  SHF.R.U32.HI R0, RZ, 0x15, R0 ;  /* 0x00000015ff007819 */ /* 0x000fe80000011600 */
[----:B------:R-:W-:Y:S03]  /*5c40*/  LOP3.LUT P0, RZ, R0, 0x3, R199, 0x48, !PT ;  /* 0x0000000300ff7812 */ /* 0x000fe600078048c7 */
[----:B------:R-:W3:Y:S10]  /*5c50*/  LDTM.x16 R72, tmem[UR4] ;  /* 0x00000004004879ee */ /* 0x000ef40008240000 */
[----:B---3--:R-:W-:Y:S05]  /*5c60*/  @!P0 BRA `(.L_x_99) ;  /* 0x0000000000408947 */ /* 0x008fea0003800000 */
        /* <DEDUP_REMOVED lines=16> */
.L_x_99:
[----:B------:R-:W-:Y:S05]  /*5d70*/  WARPSYNC.ALL ;  /* 0x0000000000007948 */ /* 0x000fea0003800000 */
[C---:B------:R-:W-:Y:S01]  /*5d80*/  R2UR UR4, R98.reuse ;  /* 0x00000000620472ca */ /* 0x040fe200000e0000 */
[----:B------:R-:W-:Y:S05]  /*5d90*/  VIADD R0, R98, 0x20 ;  /* 0x0000002062007836 */ /* 0x000fea0000000000 */
[----:B------:R-:W-:Y:S04]  /*5da0*/  SHF.R.U32.HI R0, RZ, 0x15, R0 ;  /* 0x00000015ff007819 */ /* 0x000fe80000011600 */
[----:B------:R-:W-:Y:S03]  /*5db0*/  LOP3.LUT P0, RZ, R0, 0x3, R199, 0x48, !PT ;  /* 0x0000000300ff7812 */ /* 0x000fe600078048c7 */
[----:B------:R-:W3:Y:S10]  /*5dc0*/  LDTM.x16 R56, tmem[UR4+0x10] ;  /* 0x00001004003879ee */ /* 0x000ef40008240000 */
        /* <DEDUP_REMOVED lines=17> */
.L_x_100:
        /* <DEDUP_REMOVED lines=23> */
.L_x_101:
        /* <DEDUP_REMOVED lines=23> */
.L_x_102:
[----:B------:R-:W-:Y:S01]  /*61c0*/  ISETP.NE.AND P0, PT, R205, RZ, PT ;  /* 0x000000ffcd00720c */ /* 0x000fe20003f05270 */
[----:B------:R-:W-:Y:S05]  /*61d0*/  WARPSYNC.ALL ;  /* 0x0000000000007948 */ /* 0x000fea0003800000 */
[----:B------:R-:W-:Y:S01]  /*61e0*/  R2UR UR4, R98 ;  /* 0x00000000620472ca */ /* 0x000fe200000e0000 */
[----:B------:R-:W-:Y:S01]  /*61f0*/  UIADD3 UR5, UPT, UPT, UR50, 0x150, URZ ;  /* 0x0000015032057890 */ /* 0x000fe2000fffe0ff */
[C---:B----45:R-:W-:Y:S01]  /*6200*/  FMUL R72, R96.reuse, R72 ;  /* 0x0000004860487220 */ /* 0x070fe20000400000 */
[----:B------:R-:W-:Y:S01]  /*6210*/  F2FP.F16.E4M3.UNPACK_B R100, R108 ;  /* 0x0000006cff64723e */ /* 0x000fe200020006ff */
[C---:B------:R-:W-:Y:S01]  /*6220*/  FMUL R73, R96.reuse, R73 ;  /* 0x0000004960497220 */ /* 0x040fe20000400000 */
[----:B------:R-:W-:Y:S01]  /*6230*/  UPRMT UR5, UR37, 0x654, UR5 ;  /* 0x0000065425057896 */ /* 0x000fe20008000005 */
[C---:B------:R-:W-:Y:S01]  /*6240*/  FMUL R76, R96.reuse, R76 ;  /* 0x0000004c604c7220 */ /* 0x040fe20000400000 */
[C---:B------:R-:W-:Y:S01]  /*6250*/  FMUL R77, R96.reuse, R77 ;  /* 0x0000004d604d7220 */ /* 0x040fe20000400000 */
[--C-:B------:R-:W-:Y:S01]  /*6260*/  HADD2.F32 R99, -RZ, R100.reuse.H0_H0 ;  /* 0x20000064ff637230 */ /* 0x100fe20000004100 */
[----:B------:R-:W-:Y:S01]  /*6270*/  F2FP.F16.E4M3.UNPACK_B R102, R108.H1 ;  /* 0x0000006cff66723e */ /* 0x000fe200030006ff */
[----:B------:R-:W-:Y:S02]  /*6280*/  HADD2.F32 R100, -RZ, R100.H1_H1 ;  /* 0x30000064ff647230 */ /* 0x000fe40000004100 */
[----:B------:R-:W-:Y:S01]  /*6290*/  FMUL R80, R96, R80 ;  /* 0x0000005060507220 */ /* 0x000fe20000400000 */
[-C--:B------:R-:W-:Y:S01]  /*62a0*/  F2FP.F16.E4M3.UNPACK_B R104, R109.reuse ;  /* 0x0000006dff68723e */ /* 0x080fe200020006ff */
[----:B-1----:R-:W1:Y:S01]  /*62b0*/  LDTM.x16 R4, tmem[UR4+0x40] ;  /* 0x00004004000479ee */ /* 0x002e620008240000 */
[--C-:B------:R-:W-:Y:S01]  /*62c0*/  HADD2.F32 R101, -RZ, R102.reuse.H0_H0 ;  /* 0x20000066ff657230 */ /* 0x100fe20000004100 */
[----:B------:R-:W-:Y:S01]  /*62d0*/  NOP ;  /* 0x0000000000007918 */ /* 0x000fe20000000000 */
[----:B-1----:R-:W-:Y:S01]  /*62e0*/  SYNCS.ARRIVE.TRANS64.RED.A1T0 RZ, [UR5], RZ ;  /* 0x000000ffffff79a7 */ /* 0x002fe20008100405 */
[----:B------:R-:W-:Y:S01]  /*62f0*/  FFMA R72, R99, UR38, R72 ;  /* 0x0000002663487c23 */ /* 0x000fe20008000048 */
[----:B------:R-:W-:Y:S01]  /*6300*/  FFMA R73, R100, UR38, R73 ;  /* 0x0000002664497c23 */ /* 0x000fe20008000049 */
[----:B------:R-:W-:Y:S01]  /*6310*/  F2FP.F16.E4M3.UNPACK_B R106, R109.H1 ;  /* 0x0000006dff6a723e */ /* 0x000fe200030006ff */
[----:B------:R-:W-:Y:S02]  /*6320*/  HADD2.F32 R102, -RZ, R102.H1_H1 ;  /* 0x30000066ff667230 */ /* 0x000fe40000004100 */
[C---:B------:R-:W-:Y:S01]  /*6330*/  FMUL R81, R96.reuse, R81 ;  /* 0x0000005160517220 */ /* 0x040fe20000400000 */
[--C-:B------:R-:W-:Y:S02]  /*6340*/  HADD2.F32 R103, -RZ, R104.reuse.H0_H0 ;  /* 0x20000068ff677230 */ /* 0x100fe40000004100 */
[C---:B------:R-:W-:Y:S01]  /*6350*/  FMUL R0, R96.reuse, R84 ;  /* 0x0000005460007220 */ /* 0x040fe20000400000 */
[----:B------:R-:W-:Y:S01]  /*6360*/  F2FP.F16.E4M3.UNPACK_B R108, R110 ;  /* 0x0000006eff6c723e */ /* 0x000fe200020006ff */
[----:B------:R-:W-:Y:S02]  /*6370*/  HADD2.F32 R104, -RZ, R104.H1_H1 ;  /* 0x30000068ff687230 */ /* 0x000fe40000004100 */
[C---:B------:R-:W-:Y:S01]  /*6380*/  FMUL R3, R96.reuse, R85 ;  /* 0x0000005560037220 */ /* 0x040fe20000400000 */
[C---:B------:R-:W-:Y:S01]  /*6390*/  FMUL R22, R96.reuse, R56 ;  /* 0x0000003860167220 */ /* 0x040fe20000400000 */
[----:B------:R-:W-:Y:S01]  /*63a0*/  F2FP.F16.E4M3.UNPACK_B R110, R110.H1 ;  /* 0x0000006eff6e723e */ /* 0x000fe200030006ff */
[--C-:B------:R-:W-:Y:S02]  /*63b0*/  HADD2.F32 R107, -RZ, R108.reuse.H0_H0 ;  /* 0x2000006cff6b7230 */ /* 0x100fe40000004100 */
[C---:B------:R-:W-:Y:S01]  /*63c0*/  FMUL R23, R96.reuse, R57 ;  /* 0x0000003960177220 */ /* 0x040fe20000400000 */
[----:B------:R-:W-:Y:S02]  /*63d0*/  HADD2.F32 R108, -RZ, R108.H1_H1 ;  /* 0x3000006cff6c7230 */ /* 0x000fe40000004100 */
[C---:B------:R-:W-:Y:S01]  /*63e0*/  FMUL R56, R96.reuse, R60 ;  /* 0x0000003c60387220 */ /* 0x040fe20000400000 */
[----:B------:R-:W-:Y:S01]  /*63f0*/  F2FP.F16.E4M3.UNPACK_B R112, R111 ;  /* 0x0000006fff70723e */ /* 0x000fe200020006ff */
[C---:B------:R-:W-:Y:S01]  /*6400*/  FMUL R57, R96.reuse, R61 ;  /* 0x0000003d60397220 */ /* 0x040fe20000400000 */
[C---:B------:R-:W-:Y:S01]  /*6410*/  FMUL R60, R96.reuse, R64 ;  /* 0x00000040603c7220 */ /* 0x040fe20000400000 */
[----:B------:R-:W-:Y:S01]  /*6420*/  F2FP.F16.E4M3.UNPACK_B R114, R111.H1 ;  /* 0x0000006fff72723e */ /* 0x000fe200030006ff */
        /* <DEDUP_REMOVED lines=56> */
[----:B------:R-:W-:Y:S02]  /*67b0*/  HADD2.F32 R139, -RZ, R140.H0_H0 ;  /* 0x2000008cff8b7230 */ /* 0x000fe40000004100 */
[----:B------:R-:W-:Y:S01]  /*67c0*/  FMUL R75, R96, R75 ;  /* 0x0000004b604b7220 */ /* 0x000fe20000400000 */
[----:B------:R-:W-:Y:S02]  /*67d0*/  HADD2.F32 R105, -RZ, R106.H0_H0 ;  /* 0x2000006aff697230 */ /* 0x000fe40000004100 */
[----:B------:R-:W-:Y:S01]  /*67e0*/  FFMA R74, R101, UR38, R74 ;  /* 0x00000026654a7c23 */ /* 0x000fe2000800004a */
[-C--:B------:R-:W-:Y:S01]  /*67f0*/  F2FP.F16.E4M3.UNPACK_B R144, R143.reuse ;  /* 0x0000008fff90723e */ /* 0x080fe200020006ff */
[----:B------:R-:W-:Y:S01]  /*6800*/  FFMA R75, R102, UR38, R75 ;  /* 0x00000026664b7c23 */ /* 0x000fe2000800004b */
[----:B------:R-:W-:Y:S01]  /*6810*/  FFMA R76, R103, UR38, R76 ;  /* 0x00000026674c7c23 */ /* 0x000fe2000800004c */
[----:B------:R-:W-:Y:S01]  /*6820*/  F2FP.F16.E4M3.UNPACK_B R146, R143.H1 ;  /* 0x0000008fff92723e */ /* 0x000fe200030006ff */
[----:B------:R-:W-:Y:S01]  /*6830*/  FFMA R77, R104, UR38, R77 ;  /* 0x00000026684d7c23 */ /* 0x000fe2000800004d */
[----:B------:R-:W-:Y:S01]  /*6840*/  HADD2.F32 R140, -RZ, R140.H1_H1 ;  /* 0x3000008cff8c7230 */ /* 0x000fe20000004100 */
[----:B------:R-:W-:Y:S01]  /*6850*/  F2FP.SATFINITE.E4M3.F32.PACK_AB_MERGE_C R184, R75, R74, RZ ;  /* 0x0000004a4bb8723e */ /* 0x000fe200048070ff */
[----:B------:R-:W-:Y:S02]  /*6860*/  HADD2.F32 R143, -RZ, R144.H0_H0 ;  /* 0x20000090ff8f7230 */ /* 0x000fe40000004100 */
[C---:B------:R-:W-:Y:S01]  /*6870*/  FMUL R78, R96.reuse, R78 ;  /* 0x0000004e604e7220 */ /* 0x040fe20000400000 */
[----:B------:R-:W-:Y:S01]  /*6880*/  HADD2.F32 R106, -RZ, R106.H1_H1 ;  /* 0x3000006aff6a7230 */ /* 0x000fe20000004100 */
[----:B------:R-:W-:Y:S01]  /*6890*/  F2FP.SATFINITE.E4M3.F32.PACK_AB_MERGE_C R184, R73, R72, R184 ;  /* 0x0000004849b8723e */ /* 0x000fe200048070b8 */
[----:B------:R-:W-:Y:S02]  /*68a0*/  HADD2.F32 R144, -RZ, R144.H1_H1 ;  /* 0x30000090ff907230 */ /* 0x000fe40000004100 */
[----:B------:R-:W-:Y:S01]  /*68b0*/  FFMA R78, R105, UR38, R78 ;  /* 0x00000026694e7c23 */ /* 0x000fe2000800004e */
[C---:B------:R-:W-:Y:S01]  /*68c0*/  FMUL R79, R96.reuse, R79 ;  /* 0x0000004f604f7220 */ /* 0x040fe20000400000 */
[--C-:B------:R-:W-:Y:S02]  /*68d0*/  HADD2.F32 R109, -RZ, R110.reuse.H0_H0 ;  /* 0x2000006eff6d7230 */ /* 0x100fe40000004100 */
[----:B------:R-:W-:Y:S01]  /*68e0*/  FMUL R82, R96, R82 ;  /* 0x0000005260527220 */ /* 0x000fe20000400000 */
[----:B------:R-:W-:Y:S02]  /*68f0*/  HADD2.F32 R110, -RZ, R110.H1_H1 ;  /* 0x3000006eff6e7230 */ /* 0x000fe40000004100 */
[----:B------:R-:W-:Y:S01]  /*6900*/  FFMA R79, R106, UR38, R79 ;  /* 0x000000266a4f7c23 */ /* 0x000fe2000800004f */
[-C--:B------:R-:W-:Y:S01]  /*6910*/  F2FP.F16.E4M3.UNPACK_B R148, R156.reuse ;  /* 0x0000009cff94723e */ /* 0x080fe200020006ff */
[----:B------:R-:W-:Y:S01]  /*6920*/  FFMA R80, R107, UR38, R80 ;  /* 0x000000266b507c23 */ /* 0x000fe20008000050 */
[----:B------:R-:W-:Y:S01]  /*6930*/  FFMA R81, R108, UR38, R81 ;  /* 0x000000266c517c23 */ /* 0x000fe20008000051 */
[----:B------:R-:W-:Y:S01]  /*6940*/  F2FP.F16.E4M3.UNPACK_B R150, R156.H1 ;  /* 0x0000009cff96723e */ /* 0x000fe200030006ff */
[----:B------:R-:W-:Y:S01]  /*6950*/  FFMA R82, R109, UR38, R82 ;  /* 0x000000266d527c23 */ /* 0x000fe20008000052 */
[----:B------:R-:W-:Y:S01]  /*6960*/  F2FP.SATFINITE.E4M3.F32.PACK_AB_MERGE_C R185, R79, R78, RZ ;  /* 0x0000004e4fb9723e */ /* 0x000fe200048070ff */
[----:B------:R-:W-:Y:S02]  /*6970*/  HADD2.F32 R147, -RZ, R148.H0_H0 ;  /* 0x20000094ff937230 */ /* 0x000fe40000004100 */
[----:B------:R-:W-:Y:S01]  /*6980*/  FMUL R83, R96, R83 ;  /* 0x0000005360537220 */ /* 0x000fe20000400000 */
[----:B------:R-:W-:Y:S01]  /*6990*/  HADD2.F32 R113, -RZ, R114.H0_H0 ;  /* 0x20000072ff717230 */ /* 0x000fe20000004100 */
[----:B------:R-:W-:Y:S01]  /*69a0*/  F2FP.SATFINITE.E4M3.F32.PACK_AB_MERGE_C R185, R77, R76, R185 ;  /* 0x0000004c4db9723e */ /* 0x000fe200048070b9 */
[----:B------:R-:W-:Y:S02]  /*69b0*/  HADD2.F32 R148, -RZ, R148.H1_H1 ;  /* 0x30000094ff947230 */ /* 0x000fe40000004100 */
[----:B------:R-:W-:Y:S01]  /*69c0*/  FFMA R83, R110, UR38, R83 ;  /* 0x000000266e537c23 */ /* 0x000fe20008000053 */
[----:B------:R-:W-:Y:S01]  /*69d0*/  FFMA R0, R111, UR38, R0 ;  /* 0x000000266f007c23 */ /* 0x000fe20008000000 */
[----:B------:R-:W-:Y:S01]  /*69e0*/  FFMA R3, R112, UR38, R3 ;  /* 0x0000002670037c23 */ /* 0x000fe20008000003 */
[C---:B------:R-:W-:Y:S01]  /*69f0*/  FMUL R20, R96.reuse, R86 ;  /* 0x0000005660147220 */ /* 0x040fe20000400000 */
[----:B------:R-:W-:Y:S01]  /*6a00*/  F2FP.F16.E4M3.UNPACK_B R152, R157 ;  /* 0x0000009dff98723e */ /* 0x000fe200020006ff */
[----:B------:R-:W-:Y:S01]  /*6a10*/  HADD2.F32 R114, -RZ, R114.H1_H1 ;  /* 0x30000072ff727230 */ /* 0x000fe20000004100 */
[----:B------:R-:W-:Y:S01]  /*6a20*/  F2FP.SATFINITE.E4M3.F32.PACK_AB_MERGE_C R186, R83, R82, RZ ;  /* 0x0000005253ba723e */ /* 0x000fe200048070ff */
[----:B------:R-:W-:Y:S01]  /*6a30*/  FFMA R20, R113, UR38, R20 ;  /* 0x0000002671147c23 */ /* 0x000fe20008000014 */
[----:B------:R-:W-:Y:S01]  /*6a40*/  FMUL R21, R96, R87 ;  /* 0x0000005760157220 */ /* 0x000fe20000400000 */
[----:B------:R-:W-:Y:S01]  /*6a50*/  HADD2.F32 R117, -RZ, R118.H0_H0 ;  /* 0x20000076ff757230 */ /* 0x000fe20000004100 */
[----:B------:R-:W-:Y:S01]  /*6a60*/  F2FP.SATFINITE.E4M3.F32.PACK_AB_MERGE_C R186, R81, R80, R186 ;  /* 0x0000005051ba723e */ /* 0x000fe200048070ba */
[--C-:B------:R-:W-:Y:S02]  /*6a70*/  HADD2.F32 R151, -RZ, R152.reuse.H0_H0 ;  /* 0x20000098ff977230 */ /* 0x100fe40000004100 */
[----:B------:R-:W-:Y:S01]  /*6a80*/  FFMA R21, R114, UR38, R21 ;  /* 0x0000002672157c23 */ /* 0x000fe20008000015 */
[----:B------:R-:W-:Y:S01]  /*6a90*/  FFMA R22, R115, UR38, R22 ;  /* 0x0000002673167c23 */ /* 0x000fe20008000016 */
[----:B------:R-:W-:Y:S01]  /*6aa0*/  FFMA R23, R116, UR38, R23 ;  /* 0x0000002674177c23 */ /* 0x000fe20008000017 */
[----:B------:R-:W-:Y:S02]  /*6ab0*/  HADD2.F32 R152, -RZ, R152.H1_H1 ;  /* 0x30000098ff987230 */ /* 0x000fe40000004100 */
[C---:B------:R-:W-:Y:S01]  /*6ac0*/  FMUL R58, R96.reuse, R58 ;  /* 0x0000003a603a7220 */ /* 0x040fe20000400000 */
[----:B------:R-:W-:Y:S01]  /*6ad0*/  F2FP.F16.E4M3.UNPACK_B R154, R157.H1 ;  /* 0x0000009dff9a723e */ /* 0x000fe200030006ff */
[----:B------:R-:W-:Y:S01]  /*6ae0*/  HADD2.F32 R118, -RZ, R118.H1_H1 ;  /* 0x30000076ff767230 */ /* 0x000fe20000004100 */
[----:B------:R-:W-:Y:S01]  /*6af0*/  F2FP.SATFINITE.E4M3.F32.PACK_AB_MERGE_C R187, R21, R20, RZ ;  /* 0x0000001415bb723e */ /* 0x000fe200048070ff */
[----:B------:R-:W-:Y:S01]  /*6b00*/  FFMA R58, R117, UR38, R58 ;  /* 0x00000026753a7c23 */ /* 0x000fe2000800003a */
[C---:B------:R-:W-:Y:S01]  /*6b10*/  FMUL R59, R96.reuse, R59 ;  /* 0x0000003b603b7220 */ /* 0x040fe20000400000 */
[--C-:B------:R-:W-:Y:S01]  /*6b20*/  HADD2.F32 R121, -RZ, R122.reuse.H0_H0 ;  /* 0x2000007aff797230 */ /* 0x100fe20000004100 */
[----:B------:R-:W-:Y:S01]  /*6b30*/  F2FP.SATFINITE.E4M3.F32.PACK_AB_MERGE_C R187, R3, R0, R187 ;  /* 0x0000000003bb723e */ /* 0x000fe200048070bb */
[----:B------:R-:W-:Y:S01]  /*6b40*/  FMUL R62, R96, R62 ;  /* 0x0000003e603e7220 */ /* 0x000fe20000400000 */
[----:B------:R-:W-:Y:S02]  /*6b50*/  HADD2.F32 R122, -RZ, R122.H1_H1 ;  /* 0x3000007aff7a7230 */ /* 0x000fe40000004100 */
[----:B------:R-:W-:Y:S01]  /*6b60*/  FFMA R59, R118, UR38, R59 ;  /* 0x00000026763b7c23 */ /* 0x000fe2000800003b */
[----:B------:R-:W-:Y:S01]  /*6b70*/  FFMA R56, R119, UR38, R56 ;  /* 0x0000002677387c23 */ /* 0x000fe20008000038 */
[----:B------:R1:W-:Y:S01]  /*6b80*/  STS.128 [R204+0x2a00], R184 ;  /* 0x002a00b8cc007388 */ /* 0x0003e20000000c00 */
[----:B------:R-:W-:Y:S01]  /*6b90*/  FFMA R57, R120, UR38, R57 ;  /* 0x0000002678397c23 */ /* 0x000fe20008000039 */
[----:B------:R-:W-:Y:S01]  /*6ba0*/  F2FP.F16.E4M3.UNPACK_B R156, R158 ;  /* 0x0000009eff9c723e */ /* 0x000fe200020006ff */
[----:B------:R-:W-:Y:S01]  /*6bb0*/  FFMA R62, R121, UR38, R62 ;  /* 0x00000026793e7c23 */ /* 0x000fe2000800003e */
[----:B------:R-:W-:Y:S01]  /*6bc0*/  F2FP.SATFINITE.E4M3.F32.PACK_AB_MERGE_C R188, R59, R58, RZ ;  /* 0x0000003a3bbc723e */ /* 0x000fe200048070ff */
[C---:B------:R-:W-:Y:S01]  /*6bd0*/  FMUL R63, R96.reuse, R63 ;  /* 0x0000003f603f7220 */ /* 0x040fe20000400000 */
[--C-:B------:R-:W-:Y:S02]  /*6be0*/  HADD2.F32 R125, -RZ, R126.reuse.H0_H0 ;  /* 0x2000007eff7d7230 */ /* 0x100fe40000004100 */
[----:B------:R-:W-:Y:S01]  /*6bf0*/  FMUL R66, R96, R66 ;  /* 0x0000004260427220 */ /* 0x000fe20000400000 */
[----:B------:R-:W-:Y:S01]  /*6c00*/  HADD2.F32 R126, -RZ, R126.H1_H1 ;  /* 0x3000007eff7e7230 */ /* 0x000fe20000004100 */
[----:B------:R-:W-:Y:S01]  /*6c10*/  F2FP.SATFINITE.E4M3.F32.PACK_AB_MERGE_C R188, R23, R22, R188 ;  /* 0x0000001617bc723e */ /* 0x000fe200048070bc */
[----:B------:R-:W-:Y:S01]  /*6c20*/  FFMA R63, R122, UR38, R63 ;  /* 0x000000267a3f7c23 */ /* 0x000fe2000800003f */
        /* <DEDUP_REMOVED lines=37> */
[----:B------:R1:W-:Y:S01]  /*6e80*/  STS.128 [R204+0x3200], R188 ;  /* 0x003200bccc007388 */ /* 0x0003e20000000c00 */
        /* <DEDUP_REMOVED lines=75> */
[C---:B------:R-:W-:Y:S01]  /*7340*/  FMUL R39, R96.reuse, R39 ;  /* 0x0000002760277220 */ /* 0x040fe20000400000 */
[--C-:B------:R-:W-:Y:S02]  /*7350*/  HADD2.F32 R165, -RZ, R166.reuse.H0_H0 ;  /* 0x200000a6ffa57230 */ /* 0x100fe40000004100 */
[----:B------:R-:W-:Y:S01]  /*7360*/  FFMA R38, R161, UR38, R38 ;  /* 0x00000026a1267c23 */ /* 0x000fe20008000026 */
[----:B------:R-:W-:Y:S02]  /*7370*/  HADD2.F32 R166, -RZ, R166.H1_H1 ;  /* 0x300000a6ffa67230 */ /* 0x000fe40000004100 */
[----:B------:R-:W-:Y:S01]  /*7380*/  FMUL R6, R96, R6 ;  /* 0x0000000660067220 */ /* 0x000fe20000400000 */
[----:B------:R-:W-:Y:S01]  /*7390*/  FFMA R39, R162, UR38, R39 ;  /* 0x00000026a2277c23 */ /* 0x000fe20008000027 */
[----:B------:R-:W-:Y:S01]  /*73a0*/  FMUL R7, R96, R7 ;  /* 0x0000000760077220 */ /* 0x000fe20000400000 */
[----:B------:R-:W-:Y:S01]  /*73b0*/  FFMA R4, R163, UR38, R4 ;  /* 0x00000026a3047c23 */ /* 0x000fe20008000004 */
[----:B------:R-:W-:Y:S01]  /*73c0*/  FFMA R5, R164, UR38, R5 ;  /* 0x00000026a4057c23 */ /* 0x000fe20008000005 */
[--C-:B------:R-:W-:Y:S02]  /*73d0*/  HADD2.F32 R169, -RZ, R170.reuse.H0_H0 ;  /* 0x200000aaffa97230 */ /* 0x100fe40000004100 */
[----:B------:R-:W-:Y:S01]  /*73e0*/  FFMA R6, R165, UR38, R6 ;  /* 0x00000026a5067c23 */ /* 0x000fe20008000006 */
[----:B------:R-:W-:Y:S01]  /*73f0*/  F2FP.F16.E4M3.UNPACK_B R176, R175 ;  /* 0x000000afffb0723e */ /* 0x000fe200020006ff */
[----:B------:R-:W-:Y:S02]  /*7400*/  HADD2.F32 R170, -RZ, R170.H1_H1 ;  /* 0x300000aaffaa7230 */ /* 0x000fe40000004100 */
[----:B------:R-:W-:Y:S01]  /*7410*/  FMUL R10, R96, R10 ;  /* 0x0000000a600a7220 */ /* 0x000fe20000400000 */
[----:B------:R-:W-:Y:S01]  /*7420*/  FFMA R7, R166, UR38, R7 ;  /* 0x00000026a6077c23 */ /* 0x000fe20008000007 */
[----:B------:R-:W-:Y:S01]  /*7430*/  FMUL R11, R96, R11 ;  /* 0x0000000b600b7220 */ /* 0x000fe20000400000 */
[----:B------:R-:W-:Y:S01]  /*7440*/  FFMA R8, R167, UR38, R8 ;  /* 0x00000026a7087c23 */ /* 0x000fe20008000008 */
[----:B------:R-:W-:Y:S01]  /*7450*/  F2FP.F16.E4M3.UNPACK_B R175, R175.H1 ;  /* 0x000000afffaf723e */ /* 0x000fe200030006ff */
[----:B------:R-:W-:Y:S01]  /*7460*/  FFMA R9, R168, UR38, R9 ;  /* 0x00000026a8097c23 */ /* 0x000fe20008000009 */
[--C-:B------:R-:W-:Y:S02]  /*7470*/  HADD2.F32 R173, -RZ, R174.reuse.H0_H0 ;  /* 0x200000aeffad7230 */ /* 0x100fe40000004100 */
[----:B------:R-:W-:Y:S01]  /*7480*/  FFMA R10, R169, UR38, R10 ;  /* 0x00000026a90a7c23 */ /* 0x000fe2000800000a */
[----:B------:R-:W-:Y:S02]  /*7490*/  HADD2.F32 R174, -RZ, R174.H1_H1 ;  /* 0x300000aeffae7230 */ /* 0x000fe40000004100 */
[----:B------:R-:W-:Y:S01]  /*74a0*/  FMUL R14, R96, R14 ;  /* 0x0000000e600e7220 */ /* 0x000fe20000400000 */
[--C-:B------:R-:W-:Y:S02]  /*74b0*/  HADD2.F32 R99, -RZ, R176.reuse.H0_H0 ;  /* 0x200000b0ff637230 */ /* 0x100fe40000004100 */
[----:B------:R-:W-:Y:S01]  /*74c0*/  FFMA R11, R170, UR38, R11 ;  /* 0x00000026aa0b7c23 */ /* 0x000fe2000800000b */
[----:B------:R-:W-:Y:S01]  /*74d0*/  FMUL R15, R96, R15 ;  /* 0x0000000f600f7220 */ /* 0x000fe20000400000 */
[----:B------:R-:W-:Y:S01]  /*74e0*/  FFMA R12, R171, UR38, R12 ;  /* 0x00000026ab0c7c23 */ /* 0x000fe2000800000c */
[----:B------:R-:W-:Y:S02]  /*74f0*/  HADD2.F32 R100, -RZ, R176.H1_H1 ;  /* 0x300000b0ff647230 */ /* 0x000fe40000004100 */
[----:B------:R-:W-:Y:S01]  /*7500*/  FFMA R13, R172, UR38, R13 ;  /* 0x00000026ac0d7c23 */ /* 0x000fe2000800000d */
        /* <DEDUP_REMOVED lines=8> */
[----:B------:R-:W-:Y:S01]  /*7590*/  FFMA R18, R101, UR38, R18 ;  /* 0x0000002665127c23 */ /* 0x000fe20008000012 */
[----:B------:R-:W-:Y:S01]  /*75a0*/  FFMA R19, R102, UR38, R19 ;  /* 0x0000002666137c23 */ /* 0x000fe20008000013 */
[----:B------:R-:W-:Y:S01]  /*75b0*/  F2FP.SATFINITE.E4M3.F32.PACK_AB_MERGE_C R6, R7, R6, RZ ;  /* 0x000000060706723e */ /* 0x000fe200048070ff */
[----:B------:R-:W-:Y:S01]  /*75c0*/  UIADD3 UR24, UPT, UPT, UR39, 0x1, URZ ;  /* 0x0000000127187890 */ /* 0x000fe2000fffe0ff */
[----:B------:R-:W-:Y:S01]  /*75d0*/  F2FP.SATFINITE.E4M3.F32.PACK_AB_MERGE_C R34, R35, R34, RZ ;  /* 0x000000222322723e */ /* 0x000fe200048070ff */
[----:B------:R-:W-:Y:S01]  /*75e0*/  BSSY.RECONVERGENT B0, `(.L_x_103) ;  /* 0x0000034000007945 */ /* 0x000fe20003800200 */
[----:B------:R-:W-:Y:S02]  /*75f0*/  F2FP.SATFINITE.E4M3.F32.PACK_AB_MERGE_C R27, R39, R38, RZ ;  /* 0x00000026271b723e */ /* 0x000fe400048070ff */
[----:B------:R-:W-:Y:S02]  /*7600*/  F2FP.SATFINITE.E4M3.F32.PACK_AB_MERGE_C R10, R11, R10, RZ ;  /* 0x0000000a0b0a723e */ /* 0x000fe400048070ff */
[----:B------:R-:W-:Y:S02]  /*7610*/  F2FP.SATFINITE.E4M3.F32.PACK_AB_MERGE_C R14, R15, R14, RZ ;  /* 0x0000000e0f0e723e */ /* 0x000fe400048070ff */
[----:B------:R-:W-:Y:S02]  /*7620*/  F2FP.SATFINITE.E4M3.F32.PACK_AB_MERGE_C R7, R19, R18, RZ ;  /* 0x000000121307723e */ /* 0x000fe400048070ff */
[----:B------:R-:W-:Y:S02]  /*7630*/  F2FP.SATFINITE.E4M3.F32.PACK_AB_MERGE_C R4, R5, R4, R6 ;  /* 0x000000040504723e */ /* 0x000fe40004807006 */
[----:B------:R-:W-:Y:S02]  /*7640*/  F2FP.SATFINITE.E4M3.F32.PACK_AB_MERGE_C R26, R33, R32, R34 ;  /* 0x00000020211a723e */ /* 0x000fe40004807022 */
[----:B------:R-:W-:Y:S02]  /*7650*/  F2FP.SATFINITE.E4M3.F32.PACK_AB_MERGE_C R27, R37, R36, R27 ;  /* 0x00000024251b723e */ /* 0x000fe4000480701b */
[----:B------:R-:W-:Y:S02]  /*7660*/  F2FP.SATFINITE.E4M3.F32.PACK_AB_MERGE_C R5, R9, R8, R10 ;  /* 0x000000080905723e */ /* 0x000fe4000480700a */
[----:B------:R-:W-:Y:S01]  /*7670*/  F2FP.SATFINITE.E4M3.F32.PACK_AB_MERGE_C R6, R13, R12, R14 ;  /* 0x0000000c0d06723e */ /* 0x000fe2000480700e */
[----:B------:R1:W-:Y:S01]  /*7680*/  STS.128 [R204+0x4200], R24 ;  /* 0x00420018cc007388 */ /* 0x0003e20000000c00 */
[----:B------:R-:W-:Y:S07]  /*7690*/  F2FP.SATFINITE.E4M3.F32.PACK_AB_MERGE_C R7, R17, R16, R7 ;  /* 0x000000101107723e */ /* 0x000fee0004807007 */
[----:B------:R1:W-:Y:S01]  /*76a0*/  STS.128 [R204+0x4a00], R4 ;  /* 0x004a0004cc007388 */ /* 0x0003e20000000c00 */
[----:B------:R-:W-:Y:S01]  /*76b0*/  @!PT LDS RZ, [RZ] ;  /* 0x00000000fffff984 */ /* 0x000fe20000000800 */
[----:B------:R-:W-:Y:S01]  /*76c0*/  @!PT LDS RZ, [RZ] ;  /* 0x00000000fffff984 */ /* 0x000fe20000000800 */
[----:B------:R-:W-:Y:S01]  /*76d0*/  @!PT LDS RZ, [RZ] ;  /* 0x00000000fffff984 */ /* 0x000fe20000000800 */
[----:B------:R-:W-:Y:S01]  /*76e0*/  @!PT LDS RZ, [RZ] ;  /* 0x00000000fffff984 */ /* 0x000fe20000000800 */
[----:B------:R3:W-:Y:S07]  /*76f0*/  MEMBAR.ALL.CTA ;  /* 0x0000000000007992 */ /* 0x0007ee0000008000 */
[----:B---3--:R-:W3:Y:S02]  /*7700*/  FENCE.VIEW.ASYNC.S ;  /* 0x00000000000073c6 */ /* 0x008ee40000000000 */
[----:B---3--:R-:W-:Y:S06]  /*7710*/  BAR.SYNC.DEFER_BLOCKING 0x1, 0x80 ;  /* 0x0042000000007b1d */ /* 0x008fec0000010000 */
[----:B------:R-:W-:Y:S05]  /*7720*/  @P0 BRA `(.L_x_104) ;  /* 0x00000000007c0947 */ /* 0x000fea0003800000 */
[----:B------:R-:W-:Y:S01]  /*7730*/  R2UR UR13, R193 ;  /* 0x00000000c10d72ca */ /* 0x000fe200000e0000 */
[----:B------:R-:W-:Y:S01]  /*7740*/  UIADD3 UR26, UP0, UPT, UR48, 0x680, URZ ;  /* 0x00000680301a7890 */ /* 0x000fe2000ff1e0ff */
[----:B------:R-:W-:Y:S01]  /*7750*/  R2UR UR14, R195 ;  /* 0x00000000c30e72ca */ /* 0x000fe200000e0000 */
[----:B------:R-:W-:Y:S02]  /*7760*/  UIADD3 UR12, UPT, UPT, UR44, 0x2a00, URZ ;  /* 0x00002a002c0c7890 */ /* 0x000fe4000fffe0ff */
[----:B------:R-:W-:Y:S01]  /*7770*/  UIADD3.X UR27, UPT, UPT, URZ, UR49, URZ, UP0, !UPT ;  /* 0x00000031ff1b7290 */ /* 0x000fe200087fe4ff */
[----:B------:R-:W-:Y:S01]  /*7780*/  UMOV UR15, UR36 ;  /* 0x00000024000f7c82 */ /* 0x000fe20008000000 */
[----:B------:R-:W-:Y:S01]  /*7790*/  UIADD3 UR8, UPT, UPT, UR44, 0x3200, URZ ;  /* 0x000032002c087890 */ /* 0x000fe2000fffe0ff */
[----:B------:R-:W-:Y:S01]  /*77a0*/  UMOV UR11, UR36 ;  /* 0x00000024000b7c82 */ /* 0x000fe20008000000 */
[----:B------:R-:W-:Y:S04]  /*77b0*/  UIADD3 UR4, UPT, UPT, UR44, 0x3a00, URZ ;  /* 0x00003a002c047890 */ /* 0x000fe8000fffe0ff */
[----:B------:R-:W-:Y:S02]  /*77c0*/  UIMAD UR13, UR13, 0x50, URZ ;  /* 0x000000500d0d78a4 */ /* 0x000fe4000f8e02ff */
[----:B------:R-:W-:Y:S02]  /*77d0*/  USHF.L.U32 UR14, UR14, 0x7, URZ ;  /* 0x000000070e0e7899 */ /* 0x000fe400080006ff */
[----:B------:R-:W-:Y:S02]  /*77e0*/  UIADD3 UR9, UPT, UPT, UR13, 0x10, URZ ;  /* 0x000000100d097890 */ /* 0x000fe4000fffe0ff */
[----:B------:R-:W-:Y:S01]  /*77f0*/  UIADD3 UR5, UPT, UPT, UR13, 0x20, URZ ;  /* 0x000000200d057890 */ /* 0x000fe2000fffe0ff */
[----:B------:R-:W-:Y:S02]  /*7800*/  UMOV UR7, UR36 ;  /* 0x0000002400077c82 */ /* 0x000fe40008000000 */
[----:B------:R-:W-:Y:S01]  /*7810*/  UMOV UR10, UR14 ;  /* 0x0000000e000a7c82 */ /* 0x000fe20008000000 */
[----:B------:R-:W-:Y:S01]  /*7820*/  UMOV UR6, UR14 ;  /* 0x0000000e00067c82 */ /* 0x000fe20008000000 */
[----:B------:R3:W-:Y:S01]  /*7830*/  UTMASTG.3D [UR12], [UR26] ;  /* 0x0000000c1a0073b5 */ /* 0x0007e20008010000 */
[----:B------:R-:W-:Y:S02]  /*7840*/  UIADD3 UR20, UPT, UPT, UR44, 0x4200, URZ ;  /* 0x000042002c147890 */ /* 0x000fe4000fffe0ff */
[----:B------:R-:W-:Y:S01]  /*7850*/  UIADD3 UR21, UPT, UPT, UR13, 0x30, URZ ;  /* 0x000000300d157890 */ /* 0x000fe2000fffe0ff */
[----:B------:R-:W-:Y:S01]  /*7860*/  UMOV UR23, UR36 ;  /* 0x0000002400177c82 */ /* 0x000fe20008000000 */
[----:B------:R-:W-:Y:S01]  /*7870*/  UMOV UR22, UR14 ;  /* 0x0000000e00167c82 */ /* 0x000fe20008000000 */
[----:B------:R-:W-:Y:S01]  /*7880*/  UIADD3 UR16, UPT, UPT, UR44, 0x4a00, URZ ;  /* 0x00004a002c107890 */ /* 0x000fe2000fffe0ff */
[----:B------:R3:W-:Y:S01]  /*7890*/  UTMASTG.3D [UR8], [UR26] ;  /* 0x000000081a0073b5 */ /* 0x0007e20008010000 */
[----:B------:R-:W-:Y:S01]  /*78a0*/  UIADD3 UR17, UPT, UPT, UR13, 0x40, URZ ;  /* 0x000000400d117890 */ /* 0x000fe2000fffe0ff */
[----:B------:R-:W-:Y:S01]  /*78b0*/  UMOV UR19, UR36 ;  /* 0x0000002400137c82 */ /* 0x000fe20008000000 */
[----:B------:R-:W-:Y:S01]  /*78c0*/  UMOV UR18, UR14 ;  /* 0x0000000e00127c82 */ /* 0x000fe20008000000 */
[----:B------:R3:W-:Y:S01]  /*78d0*/  UTMASTG.3D [UR4], [UR26] ;  /* 0x000000041a0073b5 */ /* 0x0007e20008010000 */
[----:B------:R3:W-:Y:S05]  /*78e0*/  UTMASTG.3D [UR20], [UR26] ;  /* 0x000000141a0073b5 */ /* 0x0007ea0008010000 */
[----:B------:R3:W-:Y:S01]  /*78f0*/  UTMASTG.3D [UR16], [UR26] ;  /* 0x000000101a0073b5 */ /* 0x0007e20008010000 */
[----:B------:R0:W-:Y:S01]  /*7900*/  UTMACMDFLUSH ;  /* 0x00000000000079b7 */ /* 0x0001e20000000000 */
[----:B---3--:R-:W-:Y:S04]  /*7910*/  DEPBAR.LE SB0, 0x0 ;  /* 0x000080000000791a */ /* 0x008fe80000000000 */
.L_x_104:
[----:B------:R-:W-:Y:S05]  /*7920*/  BSYNC.RECONVERGENT B0 ;  /* 0x0000000000007941 */ /* 0x000fea0003800200 */
.L_x_103:
[----:B------:R-:W-:Y:S01]  /*7930*/  BAR.SYNC.DEFER_BLOCKING 0x1, 0x80 ;  /* 0x0042000000007b1d */ /* 0x000fe20000010000 */
[----:B------:R-:W-:Y:S01]  /*7940*/  ISETP.NE.AND P1, PT, R206, RZ, PT ;  /* 0x000000ffce00720c */ /* 0x000fe20003f25270 */
[----:B------:R-:W-:Y:S01]  /*7950*/  UISETP.NE.AND UP0, UPT, UR24, 0x4, UPT ;  /* 0x000000041800788c */ /* 0x000fe2000bf05270 */
[----:B------:R-:W-:Y:S01]  /*7960*/  ISETP.NE.AND P0, PT, R207, 0x2, PT ;  /* 0x00000002cf00780c */ /* 0x000fe20003f05270 */
[----:B------:R-:W-:Y:S02]  /*7970*/  IMAD.IADD R193, R95, 0x1, R177 ;  /* 0x000000015fc17824 */ /* 0x000fe400078e02b1 */
[----:B------:R-:W-:Y:S01]  /*7980*/  USEL UR4, URZ, 0x1, UP0 ;  /* 0x00000001ff047887 */ /* 0x000fe20008000000 */
[----:B------:R-:W-:Y:S01]  /*7990*/  SEL R3, RZ, 0x1, P0 ;  /* 0x00000001ff037807 */ /* 0x000fe20000000000 */
[----:B------:R-:W-:Y:S01]  /*79a0*/  USEL UR39, UR24, URZ, UP0 ;  /* 0x000000ff18277287 */ /* 0x000fe20008000000 */
[----:B------:R-:W-:Y:S01]  /*79b0*/  SEL R207, R207, RZ, P0 ;  /* 0x000000ffcfcf7207 */ /* 0x000fe20000000000 */
[----:B------:R-:W-:Y:S01]  /*79c0*/  IMAD.IADD R195, R97, 0x1, R192 ;  /* 0x0000000161c37824 */ /* 0x000fe200078e02c0 */
[----:B------:R-:W-:Y:S02]  /*79d0*/  LOP3.LUT R202, R202, R3, RZ, 0x3c, !PT ;  /* 0x00000003caca7212 */ /* 0x000fe400078e3cff */
[----:B------:R-:W-:Y:S02]  /*79e0*/  LOP3.LUT R203, R203, UR4, RZ, 0x3c, !PT ;  /* 0x00000004cbcb7c12 */ /* 0x000fe4000f8e3cff */
[----:B------:R-:W-:Y:S01]  /*79f0*/  @P1 R2UR UR36, R200 ;  /* 0x00000000c82412ca */ /* 0x000fe200000e0000 */
[----:B------:R-:W-:Y:S03]  /*7a00*/  @!UPT UIADD3 URZ, UPT, UPT, URZ, URZ, URZ ;  /* 0x000000fffffff290 */ /* 0x000fe6000fffe0ff */
[----:B------:R-:W-:Y:S11]  /*7a10*/  @P1 BRA `(.L_x_105) ;  /* 0xffffffd400201947 */ /* 0x000ff6000383ffff */
[----:B------:R-:W-:Y:S05]  /*7a20*/  EXIT ;  /* 0x000000000000794d */ /* 0x000fea0003800000 */
.L_x_20:
[----:B--2---:R2:W1:Y:S02]  /*7a30*/  SYNCS.PHASECHK.TRANS64.TRYWAIT P0, [R3+URZ+0x180], R2 ;  /* 0x00018002030075a7 */ /* 0x00446400080011ff */
[----:B-1----:R-:W-:Y:S05]  /*7a40*/  @!P0 NANOSLEEP.SYNCS 0x989680 ;  /* 0x009896800000895d */ /* 0x002fea0003900000 */
[----:B------:R-:W1:Y:S02]  /*7a50*/  @!P0 SYNCS.PHASECHK.TRANS64 P0, [R3+URZ+0x180], R2 ;  /* 0x00018002030085a7 */ /* 0x000e6400080010ff */
[----:B-1----:R-:W-:Y:S05]  /*7a60*/  @!P0 BRA `(.L_x_20) ;  /* 0xfffffffc00f08947 */ /* 0x002fea000383ffff */
[----:B------:R-:W-:Y:S05]  /*7a70*/  BRA `(.L_x_106) ;  /* 0xffffff9c00207947 */ /* 0x000fea000383ffff */
.L_x_23:
[----:B-1----:R-:W-:Y:S07]  /*7a80*/  MOV R2, UR33 ;  /* 0x0000002100027c02 */ /* 0x002fee0008000f00 */
.L_x_107:
[----:B-1----:R1:W2:Y:S02]  /*7a90*/  SYNCS.PHASECHK.TRANS64.TRYWAIT P0, [R2+URZ+0x78], R5 ;  /* 0x00007805020075a7 */ /* 0x0022a400080011ff */
[----:B--2---:R-:W-:Y:S05]  /*7aa0*/  @!P0 NANOSLEEP.SYNCS 0x989680 ;  /* 0x009896800000895d */ /* 0x004fea0003900000 */
[----:B------:R-:W2:Y:S02]  /*7ab0*/  @!P0 SYNCS.PHASECHK.TRANS64 P0, [R2+URZ+0x78], R5 ;  /* 0x00007805020085a7 */ /* 0x000ea400080010ff */
[----:B--2---:R-:W-:Y:S05]  /*7ac0*/  @!P0 BRA `(.L_x_107) ;  /* 0xfffffffc00f08947 */ /* 0x004fea000383ffff */
[----:B------:R-:W-:Y:S05]  /*7ad0*/  BRA `(.L_x_22) ;  /* 0xffffff9c00707947 */ /* 0x000fea000383ffff */
.L_x_29:
[----:B-1----:R-:W-:Y:S07]  /*7ae0*/  MOV R2, UR17 ;  /* 0x0000001100027c02 */ /* 0x002fee0008000f00 */
.L_x_108:
[----:B-1----:R1:W2:Y:S02]  /*7af0*/  SYNCS.PHASECHK.TRANS64.TRYWAIT P0, [R2+URZ+0x78], R5 ;  /* 0x00007805020075a7 */ /* 0x0022a400080011ff */
[----:B--2---:R-:W-:Y:S05]  /*7b00*/  @!P0 NANOSLEEP.SYNCS 0x989680 ;  /* 0x009896800000895d */ /* 0x004fea0003900000 */
[----:B------:R-:W2:Y:S02]  /*7b10*/  @!P0 SYNCS.PHASECHK.TRANS64 P0, [R2+URZ+0x78], R5 ;  /* 0x00007805020085a7 */ /* 0x000ea400080010ff */
[----:B--2---:R-:W-:Y:S05]  /*7b20*/  @!P0 BRA `(.L_x_108) ;  /* 0xfffffffc00f08947 */ /* 0x004fea000383ffff */
[----:B------:R-:W-:Y:S05]  /*7b30*/  BRA `(.L_x_28) ;  /* 0xffffffa000187947 */ /* 0x000fea000383ffff */
.L_x_33:
[----:B-1----:R1:W2:Y:S02]  /*7b40*/  SYNCS.PHASECHK.TRANS64.TRYWAIT P0, [R2+URZ+0x110], R3 ;  /* 0x00011003020075a7 */ /* 0x0022a400080011ff */
[----:B--2---:R-:W-:Y:S05]  /*7b50*/  @!P0 NANOSLEEP.SYNCS 0x989680 ;  /* 0x009896800000895d */ /* 0x004fea0003900000 */
[----:B------:R-:W2:Y:S02]  /*7b60*/  @!P0 SYNCS.PHASECHK.TRANS64 P0, [R2+URZ+0x110], R3 ;  /* 0x00011003020085a7 */ /* 0x000ea400080010ff */
[----:B--2---:R-:W-:Y:S05]  /*7b70*/  @!P0 BRA `(.L_x_33) ;  /* 0xfffffffc00f08947 */ /* 0x004fea000383ffff */
[----:B------:R-:W-:Y:S05]  /*7b80*/  BRA `(.L_x_109) ;  /* 0xffffffa000a87947 */ /* 0x000fea000383ffff */
.L_x_37:
[----:B------:R-:W-:-:S07]  /*7b90*/  MOV R0, UR5 ;  /* 0x0000000500007c02 */ /* 0x000fce0008000f00 */
.L_x_110:
[----:B-1----:R1:W2:Y:S02]  /*7ba0*/  SYNCS.PHASECHK.TRANS64.TRYWAIT P0, [R0+URZ], R3 ;  /* 0x00000003000075a7 */ /* 0x0022a400080011ff */
[----:B--2---:R-:W-:Y:S05]  /*7bb0*/  @!P0 NANOSLEEP.SYNCS 0x989680 ;  /* 0x009896800000895d */ /* 0x004fea0003900000 */
[----:B------:R-:W2:Y:S02]  /*7bc0*/  @!P0 SYNCS.PHASECHK.TRANS64 P0, [R0+URZ], R3 ;  /* 0x00000003000085a7 */ /* 0x000ea400080010ff */
[----:B--2---:R-:W-:Y:S05]  /*7bd0*/  @!P0 BRA `(.L_x_110) ;  /* 0xfffffffc00f08947 */ /* 0x004fea000383ffff */
[----:B------:R-:W-:Y:S05]  /*7be0*/  BRA `(.L_x_111) ;  /* 0xffffffa800187947 */ /* 0x000fea000383ffff */
.L_x_38:
[----:B------:R-:W-:-:S07]  /*7bf0*/  MOV R0, UR5 ;  /* 0x0000000500007c02 */ /* 0x000fce0008000f00 */
.L_x_112:
[----:B-1----:R1:W2:Y:S02]  /*7c00*/  SYNCS.PHASECHK.TRANS64.TRYWAIT P0, [R0+URZ], R3 ;  /* 0x00000003000075a7 */ /* 0x0022a400080011ff */
[----:B--2---:R-:W-:Y:S05]  /*7c10*/  @!P0 NANOSLEEP.SYNCS 0x989680 ;  /* 0x009896800000895d */ /* 0x004fea0003900000 */
[----:B------:R-:W2:Y:S02]  /*7c20*/  @!P0 SYNCS.PHASECHK.TRANS64 P0, [R0+URZ], R3 ;  /* 0x00000003000085a7 */ /* 0x000ea400080010ff */
[----:B--2---:R-:W-:Y:S05]  /*7c30*/  @!P0 BRA `(.L_x_112) ;  /* 0xfffffffc00f08947 */ /* 0x004fea000383ffff */
[----:B------:R-:W-:Y:S05]  /*7c40*/  BRA `(.L_x_113) ;  /* 0xffffffa800247947 */ /* 0x000fea000383ffff */
.L_x_39:
[----:B------:R-:W-:-:S07]  /*7c50*/  MOV R0, UR5 ;  /* 0x0000000500007c02 */ /* 0x000fce0008000f00 */
.L_x_114:
[----:B-1----:R1:W2:Y:S02]  /*7c60*/  SYNCS.PHASECHK.TRANS64.TRYWAIT P0, [R0+URZ], R3 ;  /* 0x00000003000075a7 */ /* 0x0022a400080011ff */
[----:B--2---:R-:W-:Y:S05]  /*7c70*/  @!P0 NANOSLEEP.SYNCS 0x989680 ;  /* 0x009896800000895d */ /* 0x004fea0003900000 */
[----:B------:R-:W2:Y:S02]  /*7c80*/  @!P0 SYNCS.PHASECHK.TRANS64 P0, [R0+URZ], R3 ;  /* 0x00000003000085a7 */ /* 0x000ea400080010ff */
[----:B--2---:R-:W-:Y:S05]  /*7c90*/  @!P0 BRA `(.L_x_114) ;  /* 0xfffffffc00f08947 */ /* 0x004fea000383ffff */
[----:B------:R-:W-:Y:S05]  /*7ca0*/  BRA `(.L_x_115) ;  /* 0xffffffa800307947 */ /* 0x000fea000383ffff */
.L_x_40:
[----:B------:R-:W-:-:S07]  /*7cb0*/  MOV R0, UR5 ;  /* 0x0000000500007c02 */ /* 0x000fce0008000f00 */
.L_x_116:
[----:B-1----:R1:W2:Y:S02]  /*7cc0*/  SYNCS.PHASECHK.TRANS64.TRYWAIT P0, [R0+URZ], R3 ;  /* 0x00000003000075a7 */ /* 0x0022a400080011ff */
[----:B--2---:R-:W-:Y:S05]  /*7cd0*/  @!P0 NANOSLEEP.SYNCS 0x989680 ;  /* 0x009896800000895d */ /* 0x004fea0003900000 */
[----:B------:R-:W2:Y:S02]  /*7ce0*/  @!P0 SYNCS.PHASECHK.TRANS64 P0, [R0+URZ], R3 ;  /* 0x00000003000085a7 */ /* 0x000ea400080010ff */
[----:B--2---:R-:W-:Y:S05]  /*7cf0*/  @!P0 BRA `(.L_x_116) ;  /* 0xfffffffc00f08947 */ /* 0x004fea000383ffff */
[----:B------:R-:W-:Y:S05]  /*7d00*/  BRA `(.L_x_117) ;  /* 0xffffffa8003c7947 */ /* 0x000fea000383ffff */
.L_x_41:
[----:B------:R-:W-:-:S07]  /*7d10*/  MOV R0, UR5 ;  /* 0x0000000500007c02 */ /* 0x000fce0008000f00 */
.L_x_118:
[----:B-1----:R1:W2:Y:S02]  /*7d20*/  SYNCS.PHASECHK.TRANS64.TRYWAIT P0, [R0+URZ], R3 ;  /* 0x00000003000075a7 */ /* 0x0022a400080011ff */
[----:B--2---:R-:W-:Y:S05]  /*7d30*/  @!P0 NANOSLEEP.SYNCS 0x989680 ;  /* 0x009896800000895d */ /* 0x004fea0003900000 */
[----:B------:R-:W2:Y:S02]  /*7d40*/  @!P0 SYNCS.PHASECHK.TRANS64 P0, [R0+URZ], R3 ;  /* 0x00000003000085a7 */ /* 0x000ea400080010ff */
[----:B--2---:R-:W-:Y:S05]  /*7d50*/  @!P0 BRA `(.L_x_118) ;  /* 0xfffffffc00f08947 */ /* 0x004fea000383ffff */
[----:B------:R-:W-:Y:S05]  /*7d60*/  BRA `(.L_x_119) ;  /* 0xffffffa800487947 */ /* 0x000fea000383ffff */
.L_x_42:
[----:B------:R-:W-:-:S07]  /*7d70*/  MOV R0, UR5 ;  /* 0x0000000500007c02 */ /* 0x000fce0008000f00 */
.L_x_120:
[----:B-1----:R1:W2:Y:S02]  /*7d80*/  SYNCS.PHASECHK.TRANS64.TRYWAIT P0, [R0+URZ], R3 ;  /* 0x00000003000075a7 */ /* 0x0022a400080011ff */
[----:B--2---:R-:W-:Y:S05]  /*7d90*/  @!P0 NANOSLEEP.SYNCS 0x989680 ;  /* 0x009896800000895d */ /* 0x004fea0003900000 */
[----:B------:R-:W2:Y:S02]  /*7da0*/  @!P0 SYNCS.PHASECHK.TRANS64 P0, [R0+URZ], R3 ;  /* 0x00000003000085a7 */ /* 0x000ea400080010ff */
[----:B--2---:R-:W-:Y:S05]  /*7db0*/  @!P0 BRA `(.L_x_120) ;  /* 0xfffffffc00f08947 */ /* 0x004fea000383ffff */
[----:B------:R-:W-:Y:S05]  /*7dc0*/  BRA `(.L_x_121) ;  /* 0xffffffa800547947 */ /* 0x000fea000383ffff */
.L_x_43:
[----:B------:R-:W-:-:S07]  /*7dd0*/  MOV R0, UR5 ;  /* 0x0000000500007c02 */ /* 0x000fce0008000f00 */
.L_x_122:
[----:B-1----:R1:W2:Y:S02]  /*7de0*/  SYNCS.PHASECHK.TRANS64.TRYWAIT P0, [R0+URZ], R3 ;  /* 0x00000003000075a7 */ /* 0x0022a400080011ff */
[----:B--2---:R-:W-:Y:S05]  /*7df0*/  @!P0 NANOSLEEP.SYNCS 0x989680 ;  /* 0x009896800000895d */ /* 0x004fea0003900000 */
[----:B------:R-:W2:Y:S02]  /*7e00*/  @!P0 SYNCS.PHASECHK.TRANS64 P0, [R0+URZ], R3 ;  /* 0x00000003000085a7 */ /* 0x000ea400080010ff */
[----:B--2---:R-:W-:Y:S05]  /*7e10*/  @!P0 BRA `(.L_x_122) ;  /* 0xfffffffc00f08947 */ /* 0x004fea000383ffff */
[----:B------:R-:W-:Y:S05]  /*7e20*/  BRA `(.L_x_123) ;  /* 0xffffffa800607947 */ /* 0x000fea000383ffff */
.L_x_44:
[----:B------:R-:W-:-:S07]  /*7e30*/  MOV R0, UR5 ;  /* 0x0000000500007c02 */ /* 0x000fce0008000f00 */
.L_x_124:
[----:B-1----:R1:W2:Y:S02]  /*7e40*/  SYNCS.PHASECHK.TRANS64.TRYWAIT P0, [R0+URZ], R3 ;  /* 0x00000003000075a7 */ /* 0x0022a400080011ff */
[----:B--2---:R-:W-:Y:S05]  /*7e50*/  @!P0 NANOSLEEP.SYNCS 0x989680 ;  /* 0x009896800000895d */ /* 0x004fea0003900000 */
[----:B------:R-:W2:Y:S02]  /*7e60*/  @!P0 SYNCS.PHASECHK.TRANS64 P0, [R0+URZ], R3 ;  /* 0x00000003000085a7 */ /* 0x000ea400080010ff */
[----:B--2---:R-:W-:Y:S05]  /*7e70*/  @!P0 BRA `(.L_x_124) ;  /* 0xfffffffc00f08947 */ /* 0x004fea000383ffff */
[----:B------:R-:W-:Y:S05]  /*7e80*/  BRA `(.L_x_125) ;  /* 0xffffffa8006c7947 */ /* 0x000fea000383ffff */
.L_x_45:
[----:B------:R-:W-:-:S07]  /*7e90*/  MOV R0, UR5 ;  /* 0x0000000500007c02 */ /* 0x000fce0008000f00 */
.L_x_126:
[----:B-1----:R1:W2:Y:S02]  /*7ea0*/  SYNCS.PHASECHK.TRANS64.TRYWAIT P0, [R0+URZ], R3 ;  /* 0x00000003000075a7 */ /* 0x0022a400080011ff */
[----:B--2---:R-:W-:Y:S05]  /*7eb0*/  @!P0 NANOSLEEP.SYNCS 0x989680 ;  /* 0x009896800000895d */ /* 0x004fea0003900000 */
[----:B------:R-:W2:Y:S02]  /*7ec0*/  @!P0 SYNCS.PHASECHK.TRANS64 P0, [R0+URZ], R3 ;  /* 0x00000003000085a7 */ /* 0x000ea400080010ff */
[----:B--2---:R-:W-:Y:S05]  /*7ed0*/  @!P0 BRA `(.L_x_126) ;  /* 0xfffffffc00f08947 */ /* 0x004fea000383ffff */
[----:B------:R-:W-:Y:S05]  /*7ee0*/  BRA `(.L_x_127) ;  /* 0xffffffa800787947 */ /* 0x000fea000383ffff */
.L_x_46:
[----:B------:R-:W-:-:S07]  /*7ef0*/  MOV R0, UR5 ;  /* 0x0000000500007c02 */ /* 0x000fce0008000f00 */
.L_x_128:
[----:B-1----:R1:W2:Y:S02]  /*7f00*/  SYNCS.PHASECHK.TRANS64.TRYWAIT P0, [R0+URZ], R3 ;  /* 0x00000003000075a7 */ /* 0x0022a400080011ff */
[----:B--2---:R-:W-:Y:S05]  /*7f10*/  @!P0 NANOSLEEP.SYNCS 0x989680 ;  /* 0x009896800000895d */ /* 0x004fea0003900000 */
[----:B------:R-:W2:Y:S02]  /*7f20*/  @!P0 SYNCS.PHASECHK.TRANS64 P0, [R0+URZ], R3 ;  /* 0x00000003000085a7 */ /* 0x000ea400080010ff */
[----:B--2---:R-:W-:Y:S05]  /*7f30*/  @!P0 BRA `(.L_x_128) ;  /* 0xfffffffc00f08947 */ /* 0x004fea000383ffff */
[----:B------:R-:W-:Y:S05]  /*7f40*/  BRA `(.L_x_129) ;  /* 0xffffffa800847947 */ /* 0x000fea000383ffff */
.L_x_47:
[----:B------:R-:W-:-:S07]  /*7f50*/  MOV R0, UR5 ;  /* 0x0000000500007c02 */ /* 0x000fce0008000f00 */
.L_x_130:
[----:B-1----:R1:W2:Y:S02]  /*7f60*/  SYNCS.PHASECHK.TRANS64.TRYWAIT P0, [R0+URZ], R3 ;  /* 0x00000003000075a7 */ /* 0x0022a400080011ff */
[----:B--2---:R-:W-:Y:S05]  /*7f70*/  @!P0 NANOSLEEP.SYNCS 0x989680 ;  /* 0x009896800000895d */ /* 0x004fea0003900000 */
[----:B------:R-:W2:Y:S02]  /*7f80*/  @!P0 SYNCS.PHASECHK.TRANS64 P0, [R0+URZ], R3 ;  /* 0x00000003000085a7 */ /* 0x000ea400080010ff */
[----:B--2---:R-:W-:Y:S05]  /*7f90*/  @!P0 BRA `(.L_x_130) ;  /* 0xfffffffc00f08947 */ /* 0x004fea000383ffff */
[----:B------:R-:W-:Y:S05]  /*7fa0*/  BRA `(.L_x_131) ;  /* 0xffffffa800907947 */ /* 0x000fea000383ffff */
.L_x_48:
[----:B------:R-:W-:-:S07]  /*7fb0*/  MOV R0, UR5 ;  /* 0x0000000500007c02 */ /* 0x000fce0008000f00 */
.L_x_132:
[----:B-1----:R1:W2:Y:S02]  /*7fc0*/  SYNCS.PHASECHK.TRANS64.TRYWAIT P0, [R0+URZ], R3 ;  /* 0x00000003000075a7 */ /* 0x0022a400080011ff */
[----:B--2---:R-:W-:Y:S05]  /*7fd0*/  @!P0 NANOSLEEP.SYNCS 0x989680 ;  /* 0x009896800000895d */ /* 0x004fea0003900000 */
[----:B------:R-:W2:Y:S02]  /*7fe0*/  @!P0 SYNCS.PHASECHK.TRANS64 P0, [R0+URZ], R3 ;  /* 0x00000003000085a7 */ /* 0x000ea400080010ff */
[----:B--2---:R-:W-:Y:S05]  /*7ff0*/  @!P0 BRA `(.L_x_132) ;  /* 0xfffffffc00f08947 */ /* 0x004fea000383ffff */
[----:B------:R-:W-:Y:S05]  /*8000*/  BRA `(.L_x_133) ;  /* 0xffffffa8009c7947 */ /* 0x000fea000383ffff */
.L_x_49:
[----:B------:R-:W-:-:S07]  /*8010*/  MOV R0, UR5 ;  /* 0x0000000500007c02 */ /* 0x000fce0008000f00 */
.L_x_134:
[----:B-1----:R1:W2:Y:S02]  /*8020*/  SYNCS.PHASECHK.TRANS64.TRYWAIT P0, [R0+URZ], R3 ;  /* 0x00000003000075a7 */ /* 0x0022a400080011ff */
[----:B--2---:R-:W-:Y:S05]  /*8030*/  @!P0 NANOSLEEP.SYNCS 0x989680 ;  /* 0x009896800000895d */ /* 0x004fea0003900000 */
[----:B------:R-:W2:Y:S02]  /*8040*/  @!P0 SYNCS.PHASECHK.TRANS64 P0, [R0+URZ], R3 ;  /* 0x00000003000085a7 */ /* 0x000ea400080010ff */
[----:B--2---:R-:W-:Y:S05]  /*8050*/  @!P0 BRA `(.L_x_134) ;  /* 0xfffffffc00f08947 */ /* 0x004fea000383ffff */
[----:B------:R-:W-:Y:S05]  /*8060*/  BRA `(.L_x_135) ;  /* 0xffffffa800a87947 */ /* 0x000fea000383ffff */
.L_x_50:
[----:B------:R-:W-:-:S07]  /*8070*/  MOV R0, UR5 ;  /* 0x0000000500007c02 */ /* 0x000fce0008000f00 */
.L_x_136:
[----:B-1----:R1:W2:Y:S02]  /*8080*/  SYNCS.PHASECHK.TRANS64.TRYWAIT P0, [R0+URZ], R3 ;  /* 0x00000003000075a7 */ /* 0x0022a400080011ff */
[----:B--2---:R-:W-:Y:S05]  /*8090*/  @!P0 NANOSLEEP.SYNCS 0x989680 ;  /* 0x009896800000895d */ /* 0x004fea0003900000 */
[----:B------:R-:W2:Y:S02]  /*80a0*/  @!P0 SYNCS.PHASECHK.TRANS64 P0, [R0+URZ], R3 ;  /* 0x00000003000085a7 */ /* 0x000ea400080010ff */
[----:B--2---:R-:W-:Y:S05]  /*80b0*/  @!P0 BRA `(.L_x_136) ;  /* 0xfffffffc00f08947 */ /* 0x004fea000383ffff */
[----:B------:R-:W-:Y:S05]  /*80c0*/  BRA `(.L_x_137) ;  /* 0xffffffa800b47947 */ /* 0x000fea000383ffff */
.L_x_53:
[----:B-1----:R1:W2:Y:S02]  /*80d0*/  SYNCS.PHASECHK.TRANS64.TRYWAIT P0, [R2+URZ+0x170], R5 ;  /* 0x00017005020075a7 */ /* 0x0022a400080011ff */
[----:B--2---:R-:W-:Y:S05]  /*80e0*/  @!P0 NANOSLEEP.SYNCS 0x989680 ;  /* 0x009896800000895d */ /* 0x004fea0003900000 */
[----:B------:R-:W2:Y:S02]  /*80f0*/  @!P0 SYNCS.PHASECHK.TRANS64 P0, [R2+URZ+0x170], R5 ;  /* 0x00017005020085a7 */ /* 0x000ea400080010ff */
[----:B--2---:R-:W-:Y:S05]  /*8100*/  @!P0 BRA `(.L_x_53) ;  /* 0xfffffffc00f08947 */ /* 0x004fea000383ffff */
[----:B------:R-:W-:Y:S05]  /*8110*/  BRA `(.L_x_138) ;  /* 0xffffffac00107947 */ /* 0x000fea000383ffff */
.L_x_54:
[----:B------:R-:W-:-:S07]  /*8120*/  MOV R2, UR5 ;  /* 0x0000000500027c02 */ /* 0x000fce0008000f00 */
.L_x_139:
[----:B-1----:R1:W2:Y:S02]  /*8130*/  SYNCS.PHASECHK.TRANS64.TRYWAIT P0, [R2+URZ+0x120], R5 ;  /* 0x00012005020075a7 */ /* 0x0022a400080011ff */
[----:B--2---:R-:W-:Y:S05]  /*8140*/  @!P0 NANOSLEEP.SYNCS 0x989680 ;  /* 0x009896800000895d */ /* 0x004fea0003900000 */
[----:B------:R-:W2:Y:S02]  /*8150*/  @!P0 SYNCS.PHASECHK.TRANS64 P0, [R2+URZ+0x120], R5 ;  /* 0x00012005020085a7 */ /* 0x000ea400080010ff */
[----:B--2---:R-:W-:Y:S05]  /*8160*/  @!P0 BRA `(.L_x_139) ;  /* 0xfffffffc00f08947 */ /* 0x004fea000383ffff */
[----:B------:R-:W-:Y:S05]  /*8170*/  BRA `(.L_x_140) ;  /* 0xffffffac00207947 */ /* 0x000fea000383ffff */
.L_x_55:
[----:B-1----:R1:W2:Y:S02]  /*8180*/  SYNCS.PHASECHK.TRANS64.TRYWAIT P1, [R2+URZ+0x110], R5 ;  /* 0x00011005020075a7 */ /* 0x0022a400080211ff */
[----:B--2---:R-:W-:Y:S05]  /*8190*/  @!P1 NANOSLEEP.SYNCS 0x989680 ;  /* 0x009896800000995d */ /* 0x004fea0003900000 */
[----:B------:R-:W2:Y:S02]  /*81a0*/  @!P1 SYNCS.PHASECHK.TRANS64 P1, [R2+URZ+0x110], R5 ;  /* 0x00011005020095a7 */ /* 0x000ea400080210ff */
[----:B--2---:R-:W-:Y:S05]  /*81b0*/  @!P1 BRA `(.L_x_55) ;  /* 0xfffffffc00f09947 */ /* 0x004fea000383ffff */
[----:B------:R-:W-:Y:S05]  /*81c0*/  BRA `(.L_x_141) ;  /* 0xffffffac00507947 */ /* 0x000fea000383ffff */
.L_x_58:
[----:B------:R-:W-:-:S07]  /*81d0*/  MOV R0, UR5 ;  /* 0x0000000500007c02 */ /* 0x000fce0008000f00 */
.L_x_142:
[----:B-1----:R1:W2:Y:S02]  /*81e0*/  SYNCS.PHASECHK.TRANS64.TRYWAIT P0, [R0+URZ+0x120], R3 ;  /* 0x00012003000075a7 */ /* 0x0022a400080011ff */
[----:B--2---:R-:W-:Y:S05]  /*81f0*/  @!P0 NANOSLEEP.SYNCS 0x989680 ;  /* 0x009896800000895d */ /* 0x004fea0003900000 */
[----:B------:R-:W2:Y:S02]  /*8200*/  @!P0 SYNCS.PHASECHK.TRANS64 P0, [R0+URZ+0x120], R3 ;  /* 0x00012003000085a7 */ /* 0x000ea400080010ff */
[----:B--2---:R-:W-:Y:S05]  /*8210*/  @!P0 BRA `(.L_x_142) ;  /* 0xfffffffc00f08947 */ /* 0x004fea000383ffff */
[----:B------:R-:W-:Y:S05]  /*8220*/  BRA `(.L_x_57) ;  /* 0xffffffac00a47947 */ /* 0x000fea000383ffff */
.L_x_65:
[----:B-1----:R1:W2:Y:S02]  /*8230*/  SYNCS.PHASECHK.TRANS64.TRYWAIT P1, [R0+URZ+0x110], R5 ;  /* 0x00011005000075a7 */ /* 0x0022a400080211ff */
[----:B--2---:R-:W-:Y:S05]  /*8240*/  @!P1 NANOSLEEP.SYNCS 0x989680 ;  /* 0x009896800000995d */ /* 0x004fea0003900000 */
[----:B------:R-:W2:Y:S02]  /*8250*/  @!P1 SYNCS.PHASECHK.TRANS64 P1, [R0+URZ+0x110], R5 ;  /* 0x00011005000095a7 */ /* 0x000ea400080210ff */
[----:B--2---:R-:W-:Y:S05]  /*8260*/  @!P1 BRA `(.L_x_65) ;  /* 0xfffffffc00f09947 */ /* 0x004fea000383ffff */
[----:B------:R-:W-:Y:S05]  /*8270*/  BRA `(.L_x_143) ;  /* 0xffffffb400047947 */ /* 0x000fea000383ffff */
.L_x_66:
[----:B------:R-:W-:-:S07]  /*8280*/  MOV R3, UR14 ;  /* 0x0000000e00037c02 */ /* 0x000fce0008000f00 */
.L_x_144:
[----:B-1----:R1:W2:Y:S02]  /*8290*/  SYNCS.PHASECHK.TRANS64.TRYWAIT P0, [R3+URZ+0x150], R0 ;  /* 0x00015000030075a7 */ /* 0x0022a400080011ff */
[----:B--2---:R-:W-:Y:S05]  /*82a0*/  @!P0 NANOSLEEP.SYNCS 0x989680 ;  /* 0x009896800000895d */ /* 0x004fea0003900000 */
[----:B------:R-:W2:Y:S02]  /*82b0*/  @!P0 SYNCS.PHASECHK.TRANS64 P0, [R3+URZ+0x150], R0 ;  /* 0x00015000030085a7 */ /* 0x000ea400080010ff */
[----:B--2---:R-:W-:Y:S05]  /*82c0*/  @!P0 BRA `(.L_x_144) ;  /* 0xfffffffc00f08947 */ /* 0x004fea000383ffff */
[----:B------:R-:W-:Y:S05]  /*82d0*/  BRA `(.L_x_145) ;  /* 0xffffffb4003c7947 */ /* 0x000fea000383ffff */
.L_x_69:
[----:B------:R-:W-:Y:S07]  /*82e0*/  MOV R0, UR7 ;  /* 0x0000000700007c02 */ /* 0x000fee0008000f00 */
.L_x_146:
[----:B-1----:R1:W2:Y:S02]  /*82f0*/  SYNCS.PHASECHK.TRANS64.TRYWAIT P0, [R0+URZ], R3 ;  /* 0x00000003000075a7 */ /* 0x0022a400080011ff */
[----:B--2---:R-:W-:Y:S05]  /*8300*/  @!P0 NANOSLEEP.SYNCS 0x989680 ;  /* 0x009896800000895d */ /* 0x004fea0003900000 */
[----:B------:R-:W2:Y:S02]  /*8310*/  @!P0 SYNCS.PHASECHK.TRANS64 P0, [R0+URZ], R3 ;  /* 0x00000003000085a7 */ /* 0x000ea400080010ff */
[----:B--2---:R-:W-:Y:S05]  /*8320*/  @!P0 BRA `(.L_x_146) ;  /* 0xfffffffc00f08947 */ /* 0x004fea000383ffff */
[----:B------:R-:W-:Y:S05]  /*8330*/  BRA `(.L_x_68) ;  /* 0xffffffb400587947 */ /* 0x000fea000383ffff */
.L_x_72:
[----:B------:R-:W-:-:S07]  /*8340*/  MOV R0, UR5 ;  /* 0x0000000500007c02 */ /* 0x000fce0008000f00 */
.L_x_147:
[----:B--2---:R2:W3:Y:S02]  /*8350*/  SYNCS.PHASECHK.TRANS64.TRYWAIT P0, [R0+URZ], R3 ;  /* 0x00000003000075a7 */ /* 0x0044e400080011ff */
[----:B---3--:R-:W-:Y:S05]  /*8360*/  @!P0 NANOSLEEP.SYNCS 0x989680 ;  /* 0x009896800000895d */ /* 0x008fea0003900000 */
[----:B------:R-:W3:Y:S02]  /*8370*/  @!P0 SYNCS.PHASECHK.TRANS64 P0, [R0+URZ], R3 ;  /* 0x00000003000085a7 */ /* 0x000ee400080010ff */
[----:B---3--:R-:W-:Y:S05]  /*8380*/  @!P0 BRA `(.L_x_147) ;  /* 0xfffffffc00f08947 */ /* 0x008fea000383ffff */
[----:B------:R-:W-:Y:S05]  /*8390*/  BRA `(.L_x_148) ;  /* 0xffffffb8000c7947 */ /* 0x000fea000383ffff */
.L_x_73:
[----:B------:R-:W-:-:S07]  /*83a0*/  MOV R0, UR5 ;  /* 0x0000000500007c02 */ /* 0x000fce0008000f00 */
.L_x_149:
[----:B--2---:R2:W3:Y:S02]  /*83b0*/  SYNCS.PHASECHK.TRANS64.TRYWAIT P0, [R0+URZ], R3 ;  /* 0x00000003000075a7 */ /* 0x0044e400080011ff */
[----:B---3--:R-:W-:Y:S05]  /*83c0*/  @!P0 NANOSLEEP.SYNCS 0x989680 ;  /* 0x009896800000895d */ /* 0x008fea0003900000 */
[----:B------:R-:W3:Y:S02]  /*83d0*/  @!P0 SYNCS.PHASECHK.TRANS64 P0, [R0+URZ], R3 ;  /* 0x00000003000085a7 */ /* 0x000ee400080010ff */
[----:B---3--:R-:W-:Y:S05]  /*83e0*/  @!P0 BRA `(.L_x_149) ;  /* 0xfffffffc00f08947 */ /* 0x008fea000383ffff */
[----:B------:R-:W-:Y:S05]  /*83f0*/  BRA `(.L_x_150) ;  /* 0xffffffb800187947 */ /* 0x000fea000383ffff */
.L_x_74:
[----:B------:R-:W-:-:S07]  /*8400*/  MOV R0, UR5 ;  /* 0x0000000500007c02 */ /* 0x000fce0008000f00 */
.L_x_151:
[----:B--2---:R2:W3:Y:S02]  /*8410*/  SYNCS.PHASECHK.TRANS64.TRYWAIT P0, [R0+URZ], R3 ;  /* 0x00000003000075a7 */ /* 0x0044e400080011ff */
[----:B---3--:R-:W-:Y:S05]  /*8420*/  @!P0 NANOSLEEP.SYNCS 0x989680 ;  /* 0x009896800000895d */ /* 0x008fea0003900000 */
[----:B------:R-:W3:Y:S02]  /*8430*/  @!P0 SYNCS.PHASECHK.TRANS64 P0, [R0+URZ], R3 ;  /* 0x00000003000085a7 */ /* 0x000ee400080010ff */
[----:B---3--:R-:W-:Y:S05]  /*8440*/  @!P0 BRA `(.L_x_151) ;  /* 0xfffffffc00f08947 */ /* 0x008fea000383ffff */
[----:B------:R-:W-:Y:S05]  /*8450*/  BRA `(.L_x_152) ;  /* 0xffffffb800247947 */ /* 0x000fea000383ffff */
.L_x_75:
[----:B------:R-:W-:-:S07]  /*8460*/  MOV R0, UR6 ;  /* 0x0000000600007c02 */ /* 0x000fce0008000f00 */
.L_x_153:
[----:B--2---:R2:W3:Y:S02]  /*8470*/  SYNCS.PHASECHK.TRANS64.TRYWAIT P0, [R0+URZ], R3 ;  /* 0x00000003000075a7 */ /* 0x0044e400080011ff */
[----:B---3--:R-:W-:Y:S05]  /*8480*/  @!P0 NANOSLEEP.SYNCS 0x989680 ;  /* 0x009896800000895d */ /* 0x008fea0003900000 */
[----:B------:R-:W3:Y:S02]  /*8490*/  @!P0 SYNCS.PHASECHK.TRANS64 P0, [R0+URZ], R3 ;  /* 0x00000003000085a7 */ /* 0x000ee400080010ff */
[----:B---3--:R-:W-:Y:S05]  /*84a0*/  @!P0 BRA `(.L_x_153) ;  /* 0xfffffffc00f08947 */ /* 0x008fea000383ffff */
[----:B------:R-:W-:Y:S05]  /*84b0*/  BRA `(.L_x_154) ;  /* 0xffffffb800307947 */ /* 0x000fea000383ffff */
.L_x_80:
[----:B--2---:R2:W3:Y:S02]  /*84c0*/  SYNCS.PHASECHK.TRANS64.TRYWAIT P0, [R0+URZ+0x110], R3 ;  /* 0x00011003000075a7 */ /* 0x0044e400080011ff */
[----:B---3--:R-:W-:Y:S05]  /*84d0*/  @!P0 NANOSLEEP.SYNCS 0x989680 ;  /* 0x009896800000895d */ /* 0x008fea0003900000 */
[----:B------:R-:W3:Y:S02]  /*84e0*/  @!P0 SYNCS.PHASECHK.TRANS64 P0, [R0+URZ+0x110], R3 ;  /* 0x00011003000085a7 */ /* 0x000ee400080010ff */
[----:B---3--:R-:W-:Y:S05]  /*84f0*/  @!P0 BRA `(.L_x_80) ;  /* 0xfffffffc00f08947 */ /* 0x008fea000383ffff */
[----:B------:R-:W-:Y:S05]  /*8500*/  BRA `(.L_x_155) ;  /* 0xffffffbc002c7947 */ /* 0x000fea000383ffff */
.L_x_83:
[----:B------:R-:W-:Y:S07]  /*8510*/  MOV R0, UR7 ;  /* 0x0000000700007c02 */ /* 0x000fee0008000f00 */
.L_x_156:
[----:B--2---:R2:W3:Y:S02]  /*8520*/  SYNCS.PHASECHK.TRANS64.TRYWAIT P0, [R0+URZ+0x108], R3 ;  /* 0x00010803000075a7 */ /* 0x0044e400080011ff */
[----:B---3--:R-:W-:Y:S05]  /*8530*/  @!P0 NANOSLEEP.SYNCS 0x989680 ;  /* 0x009896800000895d */ /* 0x008fea0003900000 */
[----:B------:R-:W3:Y:S02]  /*8540*/  @!P0 SYNCS.PHASECHK.TRANS64 P0, [R0+URZ+0x108], R3 ;  /* 0x00010803000085a7 */ /* 0x000ee400080010ff */
[----:B---3--:R-:W-:Y:S05]  /*8550*/  @!P0 BRA `(.L_x_156) ;  /* 0xfffffffc00f08947 */ /* 0x008fea000383ffff */
[----:B------:R-:W-:Y:S05]  /*8560*/  BRA `(.L_x_82) ;  /* 0xffffffc000187947 */ /* 0x000fea000383ffff */
.L_x_86:
[----:B------:R-:W-:Y:S07]  /*8570*/  MOV R3, UR7 ;  /* 0x0000000700037c02 */ /* 0x000fee0008000f00 */
.L_x_157:
[----:B-1----:R1:W2:Y:S02]  /*8580*/  SYNCS.PHASECHK.TRANS64.TRYWAIT P2, [R3+URZ+0xf8], R26 ;  /* 0x0000f81a030075a7 */ /* 0x0022a400080411ff */
[----:B--2---:R-:W-:Y:S05]  /*8590*/  @!P2 NANOSLEEP.SYNCS 0x989680 ;  /* 0x009896800000a95d */ /* 0x004fea0003900000 */
[----:B------:R-:W2:Y:S02]  /*85a0*/  @!P2 SYNCS.PHASECHK.TRANS64 P2, [R3+URZ+0xf8], R26 ;  /* 0x0000f81a0300a5a7 */ /* 0x000ea400080410ff */
[----:B--2---:R-:W-:Y:S05]  /*85b0*/  @!P2 BRA `(.L_x_157) ;  /* 0xfffffffc00f0a947 */ /* 0x004fea000383ffff */
[----:B------:R-:W-:Y:S05]  /*85c0*/  BRA `(.L_x_158) ;  /* 0xffffffc000ac7947 */ /* 0x000fea000383ffff */
.L_x_89:
[----:B--2---:R2:W4:Y:S02]  /*85d0*/  SYNCS.PHASECHK.TRANS64.TRYWAIT P0, [R0+URZ+0x110], R3 ;  /* 0x00011003000075a7 */ /* 0x00452400080011ff */
[----:B----4-:R-:W-:Y:S05]  /*85e0*/  @!P0 NANOSLEEP.SYNCS 0x989680 ;  /* 0x009896800000895d */ /* 0x010fea0003900000 */
[----:B------:R-:W4:Y:S02]  /*85f0*/  @!P0 SYNCS.PHASECHK.TRANS64 P0, [R0+URZ+0x110], R3 ;  /* 0x00011003000085a7 */ /* 0x000f2400080010ff */
[----:B----4-:R-:W-:Y:S05]  /*8600*/  @!P0 BRA `(.L_x_89) ;  /* 0xfffffffc00f08947 */ /* 0x010fea000383ffff */
[----:B------:R-:W-:Y:S05]  /*8610*/  BRA `(.L_x_159) ;  /* 0xffffffc800347947 */ /* 0x000fea000383ffff */
.L_x_95:
[----:B------:R-:W-:Y:S07]  /*8620*/  MOV R0, UR44 ;  /* 0x0000002c00007c02 */ /* 0x000fee0008000f00 */
.L_x_160:
[----:B-1----:R1:W2:Y:S02]  /*8630*/  SYNCS.PHASECHK.TRANS64.TRYWAIT P0, [R0+URZ+0xf0], R3 ;  /* 0x0000f003000075a7 */ /* 0x0022a400080011ff */
[----:B--2---:R-:W-:Y:S05]  /*8640*/  @!P0 NANOSLEEP.SYNCS 0x989680 ;  /* 0x009896800000895d */ /* 0x004fea0003900000 */
[----:B------:R-:W2:Y:S02]  /*8650*/  @!P0 SYNCS.PHASECHK.TRANS64 P0, [R0+URZ+0xf0], R3 ;  /* 0x0000f003000085a7 */ /* 0x000ea400080010ff */
[----:B--2---:R-:W-:Y:S05]  /*8660*/  @!P0 BRA `(.L_x_160) ;  /* 0xfffffffc00f08947 */ /* 0x004fea000383ffff */
[----:B------:R-:W-:Y:S05]  /*8670*/  BRA `(.L_x_94) ;  /* 0xffffffd0006c7947 */ /* 0x000fea000383ffff */
.L_x_97:
[----:B------:R-:W-:Y:S07]  /*8680*/  MOV R3, UR50 ;  /* 0x0000003200037c02 */ /* 0x000fee0008000f00 */
.L_x_161:
[----:B-1----:R1:W3:Y:S02]  /*8690*/  SYNCS.PHASECHK.TRANS64.TRYWAIT P1, [R3+URZ+0x130], R8 ;  /* 0x00013008030075a7 */ /* 0x0022e400080211ff */
[----:B---3--:R-:W-:Y:S05]  /*86a0*/  @!P1 NANOSLEEP.SYNCS 0x989680 ;  /* 0x009896800000995d */ /* 0x008fea0003900000 */
[----:B------:R-:W3:Y:S02]  /*86b0*/  @!P1 SYNCS.PHASECHK.TRANS64 P1, [R3+URZ+0x130], R8 ;  /* 0x00013008030095a7 */ /* 0x000ee400080210ff */
[----:B---3--:R-:W-:Y:S05]  /*86c0*/  @!P1 BRA `(.L_x_161) ;  /* 0xfffffffc00f09947 */ /* 0x008fea000383ffff */
[----:B------:R-:W-:Y:S05]  /*86d0*/  BRA `(.L_x_96) ;  /* 0xffffffd400047947 */ /* 0x000fea000383ffff */
        .weak           $__internal_0_$__cuda_sm10x_tcgen05_guardrail_trap_col_being_dealloced_not_returned_by_alloc
        .type           $__internal_0_$__cuda_sm10x_tcgen05_guardrail_trap_col_being_dealloced_not_returned_by_alloc,@function
        .size           $__internal_0_$__cuda_sm10x_tcgen05_guardrail_trap_col_being_dealloced_not_returned_by_alloc,($__internal_1_$__cuda_sm10x_tcgen05_guardrail_trap_phase_invalid_during_alloc - $__internal_0_$__cuda_sm10x_tcgen05_guardrail_trap_col_being_dealloced_not_returned_by_alloc)
$__internal_0_$__cuda_sm10x_tcgen05_guardrail_trap_col_being_dealloced_not_returned_by_alloc:
[----:B------:R-:W-:Y:S05]  /*86e0*/  BPT.TRAP 0x1 ;  /* 0x000000040000795c */ /* 0x000fea0000300000 */
[----:B------:R-:W-:-:S04]  /*86f0*/  HFMA2 R3, -RZ, RZ, 0, 0 ;  /* 0x00000000ff037431 */ /* 0x000fc800000001ff */
[----:B------:R-:W-:Y:S05]  /*8700*/  RET.REL.NODEC R2 `(_ZN7cutlass13device_kernelINS_4gemm6kernel13GemmUniversalIN4cute5tupleIJiiiiEEENS1_10collective13CollectiveMmaINS1_35MainloopSm100TmaUmmaWarpSpecializedILi15ELi2ELi4ENS5_IJNS4_1CILi1EEESB_SB_EEEEENS5_IJNSA_ILi128EEENSA_ILi80EEENSA_ILi64EEEEEENS_12float_e4m3_tENS5_IJlSB_lEEESI_SJ_NS4_8TiledMMAINS4_8MMA_AtomIJNS4_10MMA_TraitsINS4_19SM100_MMA_F8F6F4_SSEJSI_SI_fSE_SF_NS4_17integral_constantINS4_4UMMA5MajorELSQ_0EEESR_NSO_INSP_7ScaleInELSS_0EEEST_EEEEEENS4_6LayoutISC_NS5_IJNSA_ILi0EEESX_SX_EEEEENS5_IJNS4_10UnderscoreES10_S10_EEEEENS4_13SM90_TMA_LOADENS4_14ComposedLayoutINS4_7SwizzleILi2ELi4ELi3EEENS4_18smem_ptr_flag_bitsILi8EEENSW_INS5_IJNSA_ILi8EEESG_EEENS5_IJSG_SB_EEEEEEEvNS4_8identityES13_S1D_vS1E_EENS_8epilogue10collective18CollectiveEpilogueINS1G_23Sm100TmaWarpSpecializedILi1ELi1ELi80ELb0ELb0EEEJSH_NS5_IJNSW_ISE_SB_EENSW_ISF_SB_EEEEESI_SJ_SI_SJ_NS1G_6fusion15FusionCallbacksIS1K_NS1O_17LinearCombinationISI_fSI_fLNS_15FloatRoundStyleE2EEESH_S1N_JEEENS4_5SM1004TMEM4LOAD26SM100_TMEM_LOAD_32dp32b16xES13_NS14_INS15_ILi0ELi4ELi3EEES18_NSW_INS5_IJS19_NSA_ILi16EEEEEENS5_IJS1Z_SB_EEEEEEENS4_39AutoVectorizingCopyWithAssumedAlignmentILi128EEENS4_14SM90_TMA_STOREES23_S25_S25_EEEvvEEEEvNT_6ParamsE) ;  /* 0xffffff78023c7950 */ /* 0x000fea0003c3ffff */
        .weak           $__internal_1_$__cuda_sm10x_tcgen05_guardrail_trap_phase_invalid_during_alloc
        .type           $__internal_1_$__cuda_sm10x_tcgen05_guardrail_trap_phase_invalid_during_alloc,@function
        .size           $__internal_1_$__cuda_sm10x_tcgen05_guardrail_trap_phase_invalid_during_alloc,($__internal_2_$__cuda_sm10x_tcgen05_guardrail_trap_unallocated_columns_being_dealloced - $__internal_1_$__cuda_sm10x_tcgen05_guardrail_trap_phase_invalid_during_alloc)
$__internal_1_$__cuda_sm10x_tcgen05_guardrail_trap_phase_invalid_during_alloc:
[----:B------:R-:W-:Y:S05]  /*8710*/  BPT.TRAP 0x1 ;  /* 0x000000040000795c */ /* 0x000fea0000300000 */
[----:B------:R-:W-:-:S04]  /*8720*/  MOV R3, 0x0 ;  /* 0x0000000000037802 */ /* 0x000fc80000000f00 */
[----:B------:R-:W-:Y:S05]  /*8730*/  RET.REL.NODEC R2 `(_ZN7cutlass13device_kernelINS_4gemm6kernel13GemmUniversalIN4cute5tupleIJiiiiEEENS1_10collective13CollectiveMmaINS1_35MainloopSm100TmaUmmaWarpSpecializedILi15ELi2ELi4ENS5_IJNS4_1CILi1EEESB_SB_EEEEENS5_IJNSA_ILi128EEENSA_ILi80EEENSA_ILi64EEEEEENS_12float_e4m3_tENS5_IJlSB_lEEESI_SJ_NS4_8TiledMMAINS4_8MMA_AtomIJNS4_10MMA_TraitsINS4_19SM100_MMA_F8F6F4_SSEJSI_SI_fSE_SF_NS4_17integral_constantINS4_4UMMA5MajorELSQ_0EEESR_NSO_INSP_7ScaleInELSS_0EEEST_EEEEEENS4_6LayoutISC_NS5_IJNSA_ILi0EEESX_SX_EEEEENS5_IJNS4_10UnderscoreES10_S10_EEEEENS4_13SM90_TMA_LOADENS4_14ComposedLayoutINS4_7SwizzleILi2ELi4ELi3EEENS4_18smem_ptr_flag_bitsILi8EEENSW_INS5_IJNSA_ILi8EEESG_EEENS5_IJSG_SB_EEEEEEEvNS4_8identityES13_S1D_vS1E_EENS_8epilogue10collective18CollectiveEpilogueINS1G_23Sm100TmaWarpSpecializedILi1ELi1ELi80ELb0ELb0EEEJSH_NS5_IJNSW_ISE_SB_EENSW_ISF_SB_EEEEESI_SJ_SI_SJ_NS1G_6fusion15FusionCallbacksIS1K_NS1O_17LinearCombinationISI_fSI_fLNS_15FloatRoundStyleE2EEESH_S1N_JEEENS4_5SM1004TMEM4LOAD26SM100_TMEM_LOAD_32dp32b16xES13_NS14_INS15_ILi0ELi4ELi3EEES18_NSW_INS5_IJS19_NSA_ILi16EEEEEENS5_IJS1Z_SB_EEEEEEENS4_39AutoVectorizingCopyWithAssumedAlignmentILi128EEENS4_14SM90_TMA_STOREES23_S25_S25_EEEvvEEEEvNT_6ParamsE) ;  /* 0xffffff7802307950 */ /* 0x000fea0003c3ffff */
        .weak           $__internal_2_$__cuda_sm10x_tcgen05_guardrail_trap_unallocated_columns_being_dealloced
        .type           $__internal_2_$__cuda_sm10x_tcgen05_guardrail_trap_unallocated_columns_being_dealloced,@function
        .size           $__internal_2_$__cuda_sm10x_tcgen05_guardrail_trap_unallocated_columns_being_dealloced,(.L_x_163 - $__internal_2_$__cuda_sm10x_tcgen05_guardrail_trap_unallocated_columns_being_dealloced)
$__internal_2_$__cuda_sm10x_tcgen05_guardrail_trap_unallocated_columns_being_dealloced:
[----:B------:R-:W-:Y:S05]  /*8740*/  BPT.TRAP 0x1 ;  /* 0x000000040000795c */ /* 0x000fea0000300000 */
[----:B------:R-:W-:-:S04]  /*8750*/  HFMA2 R3, -RZ, RZ, 0, 0 ;  /* 0x00000000ff037431 */ /* 0x000fc800000001ff */
[----:B------:R-:W-:Y:S05]  /*8760*/  RET.REL.NODEC R2 `(_ZN7cutlass13device_kernelINS_4gemm6kernel13GemmUniversalIN4cute5tupleIJiiiiEEENS1_10collective13CollectiveMmaINS1_35MainloopSm100TmaUmmaWarpSpecializedILi15ELi2ELi4ENS5_IJNS4_1CILi1EEESB_SB_EEEEENS5_IJNSA_ILi128EEENSA_ILi80EEENSA_ILi64EEEEEENS_12float_e4m3_tENS5_IJlSB_lEEESI_SJ_NS4_8TiledMMAINS4_8MMA_AtomIJNS4_10MMA_TraitsINS4_19SM100_MMA_F8F6F4_SSEJSI_SI_fSE_SF_NS4_17integral_constantINS4_4UMMA5MajorELSQ_0EEESR_NSO_INSP_7ScaleInELSS_0EEEST_EEEEEENS4_6LayoutISC_NS5_IJNSA_ILi0EEESX_SX_EEEEENS5_IJNS4_10UnderscoreES10_S10_EEEEENS4_13SM90_TMA_LOADENS4_14ComposedLayoutINS4_7SwizzleILi2ELi4ELi3EEENS4_18smem_ptr_flag_bitsILi8EEENSW_INS5_IJNSA_ILi8EEESG_EEENS5_IJSG_SB_EEEEEEEvNS4_8identityES13_S1D_vS1E_EENS_8epilogue10collective18CollectiveEpilogueINS1G_23Sm100TmaWarpSpecializedILi1ELi1ELi80ELb0ELb0EEEJSH_NS5_IJNSW_ISE_SB_EENSW_ISF_SB_EEEEESI_SJ_SI_SJ_NS1G_6fusion15FusionCallbacksIS1K_NS1O_17LinearCombinationISI_fSI_fLNS_15FloatRoundStyleE2EEESH_S1N_JEEENS4_5SM1004TMEM4LOAD26SM100_TMEM_LOAD_32dp32b16xES13_NS14_INS15_ILi0ELi4ELi3EEES18_NSW_INS5_IJS19_NSA_ILi16EEEEEENS5_IJS1Z_SB_EEEEEEENS4_39AutoVectorizingCopyWithAssumedAlignmentILi128EEENS4_14SM90_TMA_STOREES23_S25_S25_EEEvvEEEEvNT_6ParamsE) ;  /* 0xffffff7802247950 */ /* 0x000fea0003c3ffff */
.L_x_162:
[----:B------:R-:W-:-:S00]  /*8770*/  BRA `(.L_x_162) ;  /* 0xfffffffc00fc7947 */ /* 0x000fc0000383ffff */
[----:B------:R-:W-:-:S00]  /*8780*/  NOP ;  /* 0x0000000000007918 */ /* 0x000fc00000000000 */
[----:B------:R-:W-:-:S00]  /*8790*/  NOP ;  /* 0x0000000000007918 */ /* 0x000fc00000000000 */
[----:B------:R-:W-:-:S00]  /*87a0*/  NOP ;  /* 0x0000000000007918 */ /* 0x000fc00000000000 */
[----:B------:R-:W-:-:S00]  /*87b0*/  NOP ;  /* 0x0000000000007918 */ /* 0x000fc00000000000 */
[----:B------:R-:W-:-:S00]  /*87c0*/  NOP ;  /* 0x0000000000007918 */ /* 0x000fc00000000000 */
[----:B------:R-:W-:-:S00]  /*87d0*/  NOP ;  /* 0x0000000000007918 */ /* 0x000fc00000000000 */
[----:B------:R-:W-:-:S00]  /*87e0*/  NOP ;  /* 0x0000000000007918 */ /* 0x000fc00000000000 */
[----:B------:R-:W-:-:S00]  /*87f0*/  NOP ;  /* 0x0000000000007918 */ /* 0x000fc00000000000 */
.L_x_163:


//--------------------- .nv.global.init           --------------------------
	.section	.nv.global.init,"aw",@progbits
.nv.global.init:
	.type		$str$26,@object
	.size		$str$26,($str$25 - $str$26)
$str$26:
        /*0000*/ 	.byte	0x2f, 0x74, 0x6d, 0x70, 0x2f, 0x63, 0x75, 0x74, 0x6c, 0x61, 0x73, 0x73, 0x5f, 0x73, 0x77, 0x65
        /*0010*/ 	.byte	0x65, 0x70, 0x5f, 0x73, 0x72, 0x63, 0x2f, 0x69, 0x6e, 0x63, 0x6c, 0x75, 0x64, 0x65, 0x2f, 0x63
        /*0020*/ 	.byte	0x75, 0x74, 0x65, 0x2f, 0x61, 0x74, 0x6f, 0x6d, 0x2f, 0x63, 0x6f, 0x70, 0x79, 0x5f, 0x74, 0x72
        /*0030*/ 	.byte	0x61, 0x69, 0x74, 0x73, 0x5f, 0x73, 0x6d, 0x31, 0x30, 0x30, 0x2e, 0x68, 0x70, 0x70, 0x00
	.type		$str$25,@object
	.size		$str$25,(__unnamed_1 - $str$25)
$str$25:
        /*003f*/ 	.byte	0x28, 0x28, 0x75, 0x69, 0x6e, 0x74, 0x33, 0x32, 0x5f, 0x74, 0x28, 0x74, 0x68, 0x72, 0x65, 0x61
        /*004f*/ 	.byte	0x64, 0x49, 0x64, 0x78, 0x2e, 0x78, 0x29, 0x20, 0x2f, 0x20, 0x33, 0x32, 0x29, 0x20, 0x25, 0x20
        /*005f*/ 	.byte	0x34, 0x29, 0x20, 0x3d, 0x3d, 0x20, 0x28, 0x28, 0x28, 0x74, 0x6d, 0x65, 0x6d, 0x5f, 0x61, 0x64
        /*006f*/ 	.byte	0x64, 0x72, 0x20, 0x3e, 0x3e, 0x20, 0x31, 0x36, 0x29, 0x20, 0x2f, 0x20, 0x33, 0x32, 0x29, 0x20
        /*007f*/ 	.byte	0x25, 0x20, 0x34, 0x29, 0x00
	.type		__unnamed_1,@object
	.size		__unnamed_1,(.L_1 - __unnamed_1)
__unnamed_1:
        /*0084*/ 	.byte	0x63, 0x6f, 0x6e, 0x73, 0x74, 0x65, 0x78, 0x70, 0x72, 0x20, 0x76, 0x6f, 0x69, 0x64, 0x20, 0x63
        /* <DEDUP_REMOVED lines=36> */
        /*02d4*/ 	.byte	0x3a, 0x43, 0x3c, 0x30, 0x3e, 0x3e, 0x3e, 0x3e, 0x5d, 0x00
.L_1:


//--------------------- .nv.shared._ZN7cutlass13device_kernelINS_4gemm6kernel13GemmUniversalIN4cute5tupleIJiiiiEEENS1_10collective13CollectiveMmaINS1_35MainloopSm100TmaUmmaWarpSpecializedILi15ELi2ELi4ENS5_IJNS4_1CILi1EEESB_SB_EEEEENS5_IJNSA_ILi128EEENSA_ILi80EEENSA_ILi64EEEEEENS_12float_e4m3_tENS5_IJlSB_lEEESI_SJ_NS4_8TiledMMAINS4_8MMA_AtomIJNS4_10MMA_TraitsINS4_19SM100_MMA_F8F6F4_SSEJSI_SI_fSE_SF_NS4_17integral_constantINS4_4UMMA5MajorELSQ_0EEESR_NSO_INSP_7ScaleInELSS_0EEEST_EEEEEENS4_6LayoutISC_NS5_IJNSA_ILi0EEESX_SX_EEEEENS5_IJNS4_10UnderscoreES10_S10_EEEEENS4_13SM90_TMA_LOADENS4_14ComposedLayoutINS4_7SwizzleILi2ELi4ELi3EEENS4_18smem_ptr_flag_bitsILi8EEENSW_INS5_IJNSA_ILi8EEESG_EEENS5_IJSG_SB_EEEEEEEvNS4_8identityES13_S1D_vS1E_EENS_8epilogue10collective18CollectiveEpilogueINS1G_23Sm100TmaWarpSpecializedILi1ELi1ELi80ELb0ELb0EEEJSH_NS5_IJNSW_ISE_SB_EENSW_ISF_SB_EEEEESI_SJ_SI_SJ_NS1G_6fusion15FusionCallbacksIS1K_NS1O_17LinearCombinationISI_fSI_fLNS_15FloatRoundStyleE2EEESH_S1N_JEEENS4_5SM1004TMEM4LOAD26SM100_TMEM_LOAD_32dp32b16xES13_NS14_INS15_ILi0ELi4ELi3EEES18_NSW_INS5_IJS19_NSA_ILi16EEEEEENS5_IJS1Z_SB_EEEEEEENS4_39AutoVectorizingCopyWithAssumedAlignmentILi128EEENS4_14SM90_TMA_STOREES23_S25_S25_EEEvvEEEEvNT_6ParamsE --------------------------
	.section	.nv.shared._ZN7cutlass13device_kernelINS_4gemm6kernel13GemmUniversalIN4cute5tupleIJiiiiEEENS1_10collective13CollectiveMmaINS1_35MainloopSm100TmaUmmaWarpSpecializedILi15ELi2ELi4ENS5_IJNS4_1CILi1EEESB_SB_EEEEENS5_IJNSA_ILi128EEENSA_ILi80EEENSA_ILi64EEEEEENS_12float_e4m3_tENS5_IJlSB_lEEESI_SJ_NS4_8TiledMMAINS4_8MMA_AtomIJNS4_10MMA_TraitsINS4_19SM100_MMA_F8F6F4_SSEJSI_SI_fSE_SF_NS4_17integral_constantINS4_4UMMA5MajorELSQ_0EEESR_NSO_INSP_7ScaleInELSS_0EEEST_EEEEEENS4_6LayoutISC_NS5_IJNSA_ILi0EEESX_SX_EEEEENS5_IJNS4_10UnderscoreES10_S10_EEEEENS4_13SM90_TMA_LOADENS4_14ComposedLayoutINS4_7SwizzleILi2ELi4ELi3EEENS4_18smem_ptr_flag_bitsILi8EEENSW_INS5_IJNSA_ILi8EEESG_EEENS5_IJSG_SB_EEEEEEEvNS4_8identityES13_S1D_vS1E_EENS_8epilogue10collective18CollectiveEpilogueINS1G_23Sm100TmaWarpSpecializedILi1ELi1ELi80ELb0ELb0EEEJSH_NS5_IJNSW_ISE_SB_EENSW_ISF_SB_EEEEESI_SJ_SI_SJ_NS1G_6fusion15FusionCallbacksIS1K_NS1O_17LinearCombinationISI_fSI_fLNS_15FloatRoundStyleE2EEESH_S1N_JEEENS4_5SM1004TMEM4LOAD26SM100_TMEM_LOAD_32dp32b16xES13_NS14_INS15_ILi0ELi4ELi3EEES18_NSW_INS5_IJS19_NSA_ILi16EEEEEENS5_IJS1Z_SB_EEEEEEENS4_39AutoVectorizingCopyWithAssumedAlignmentILi128EEENS4_14SM90_TMA_STOREES23_S25_S25_EEEvvEEEEvNT_6ParamsE,"aw",@nobits
	.sectionflags	@""
	.align	16
	.zero		1024


//--------------------- .nv.shared.reserved.0     --------------------------
	.section	.nv.shared.reserved.0,"aw",@nobits
	.weak		__nv_reservedSMEM_offset_0_alias
	.size		__nv_reservedSMEM_offset_0_alias, 0, 64
	.other		__nv_reservedSMEM_offset_0_alias,@"STO_CUDA_RESERVED_SHARED STV_DEFAULT"
__nv_reservedSMEM_offset_0_alias:
	.zero		0
.nv.shared.reserved.0:
	.zero		64
	.weak		__nv_reservedSMEM_tcgen05_partition
	.type		__nv_reservedSMEM_tcgen05_partition,@object
	.size		__nv_reservedSMEM_tcgen05_partition,(.L_0 - __nv_reservedSMEM_tcgen05_partition)
__nv_reservedSMEM_tcgen05_partition:
	.zero		32
.L_0:


//--------------------- .nv.global                --------------------------
	.section	.nv.global,"aw",@nobits
.nv.global:
	.type		_ZN40_INTERNAL_ba3d6d2f_4_k_cu_923c9131_254894cute1_E,@object
	.size		_ZN40_INTERNAL_ba3d6d2f_4_k_cu_923c9131_254894cute1_E,(_ZN40_INTERNAL_ba3d6d2f_4_k_cu_923c9131_254894cuda3std3__45__cpo6cbeginE - _ZN40_INTERNAL_ba3d6d2f_4_k_cu_923c9131_254894cute1_E)
_ZN40_INTERNAL_ba3d6d2f_4_k_cu_923c9131_254894cute1_E:
	.zero		1
	.type		_ZN40_INTERNAL_ba3d6d2f_4_k_cu_923c9131_254894cuda3std3__45__cpo6cbeginE,@object
	.size		_ZN40_INTERNAL_ba3d6d2f_4_k_cu_923c9131_254894cuda3std3__45__cpo6cbeginE,(_ZN40_INTERNAL_ba3d6d2f_4_k_cu_923c9131_254894cuda3std3__48in_placeE - _ZN40_INTERNAL_ba3d6d2f_4_k_cu_923c9131_254894cuda3std3__45__cpo6cbeginE)
_ZN40_INTERNAL_ba3d6d2f_4_k_cu_923c9131_254894cuda3std3__45__cpo6cbeginE:
	.zero		1
	.type		_ZN40_INTERNAL_ba3d6d2f_4_k_cu_923c9131_254894cuda3std3__48in_placeE,@object
	.size		_ZN40_INTERNAL_ba3d6d2f_4_k_cu_923c9131_254894cuda3std3__48in_placeE,(_ZN40_INTERNAL_ba3d6d2f_4_k_cu_923c9131_254894cuda3std6ranges3__45__cpo9iter_moveE - _ZN40_INTERNAL_ba3d6d2f_4_k_cu_923c9131_254894cuda3std3__48in_placeE)
_ZN40_INTERNAL_ba3d6d2f_4_k_cu_923c9131_254894cuda3std3__48in_placeE:
	.zero		1
	.type		_ZN40_INTERNAL_ba3d6d2f_4_k_cu_923c9131_254894cuda3std6ranges3__45__cpo9iter_moveE,@object
	.size		_ZN40_INTERNAL_ba3d6d2f_4_k_cu_923c9131_254894cuda3std6ranges3__45__cpo9iter_moveE,(_ZN40_INTERNAL_ba3d6d2f_4_k_cu_923c9131_254894cuda3std3__45__cpo5beginE - _ZN40_INTERNAL_ba3d6d2f_4_k_cu_923c9131_254894cuda3std6ranges3__45__cpo9iter_moveE)
_ZN40_INTERNAL_ba3d6d2f_4_k_cu_923c9131_254894cuda3std6ranges3__45__cpo9iter_moveE:
	.zero		1
	.type		_ZN40_INTERNAL_ba3d6d2f_4_k_cu_923c9131_254894cuda3std3__45__cpo5beginE,@object
	.size		_ZN40_INTERNAL_ba3d6d2f_4_k_cu_923c9131_254894cuda3std3__45__cpo5beginE,(_ZN40_INTERNAL_ba3d6d2f_4_k_cu_923c9131_254894cuda3std3__442_GLOBAL__N__ba3d6d2f_4_k_cu_923c9131_254896ignoreE - _ZN40_INTERNAL_ba3d6d2f_4_k_cu_923c9131_254894cuda3std3__45__cpo5beginE)
_ZN40_INTERNAL_ba3d6d2f_4_k_cu_923c9131_254894cuda3std3__45__cpo5beginE:
	.zero		1
	.type		_ZN40_INTERNAL_ba3d6d2f_4_k_cu_923c9131_254894cuda3std3__442_GLOBAL__N__ba3d6d2f_4_k_cu_923c9131_254896ignoreE,@object
	.size		_ZN40_INTERNAL_ba3d6d2f_4_k_cu_923c9131_254894cuda3std3__442_GLOBAL__N__ba3d6d2f_4_k_cu_923c9131_254896ignoreE,(_ZN40_INTERNAL_ba3d6d2f_4_k_cu_923c9131_254894cute7productE - _ZN40_INTERNAL_ba3d6d2f_4_k_cu_923c9131_254894cuda3std3__442_GLOBAL__N__ba3d6d2f_4_k_cu_923c9131_254896ignoreE)
_ZN40_INTERNAL_ba3d6d2f_4_k_cu_923c9131_254894cuda3std3__442_GLOBAL__N__ba3d6d2f_4_k_cu_923c9131_254896ignoreE:
	.zero		1
	.type		_ZN40_INTERNAL_ba3d6d2f_4_k_cu_923c9131_254894cute7productE,@object
	.size		_ZN40_INTERNAL_ba3d6d2f_4_k_cu_923c9131_254894cute7productE,(_ZN40_INTERNAL_ba3d6d2f_4_k_cu_923c9131_254894cuda3std3__45__cpo3endE - _ZN40_INTERNAL_ba3d6d2f_4_k_cu_923c9131_254894cute7productE)
_ZN40_INTERNAL_ba3d6d2f_4_k_cu_923c9131_254894cute7productE:
	.zero		1
	.type		_ZN40_INTERNAL_ba3d6d2f_4_k_cu_923c9131_254894cuda3std3__45__cpo3endE,@object
	.size		_ZN40_INTERNAL_ba3d6d2f_4_k_cu_923c9131_254894cuda3std3__45__cpo3endE,(_ZN40_INTERNAL_ba3d6d2f_4_k_cu_923c9131_254894cuda3std3__419piecewise_constructE - _ZN40_INTERNAL_ba3d6d2f_4_k_cu_923c9131_254894cuda3std3__45__cpo3endE)
_ZN40_INTERNAL_ba3d6d2f_4_k_cu_923c9131_254894cuda3std3__45__cpo3endE:
	.zero		1
	.type		_ZN40_INTERNAL_ba3d6d2f_4_k_cu_923c9131_254894cuda3std3__419piecewise_constructE,@object
	.size		_ZN40_INTERNAL_ba3d6d2f_4_k_cu_923c9131_254894cuda3std3__419piecewise_constructE,(_ZN40_INTERNAL_ba3d6d2f_4_k_cu_923c9131_254894cuda3std3__45__cpo4cendE - _ZN40_INTERNAL_ba3d6d2f_4_k_cu_923c9131_254894cuda3std3__419piecewise_constructE)
_ZN40_INTERNAL_ba3d6d2f_4_k_cu_923c9131_254894cuda3std3__419piecewise_constructE:
	.zero		1
	.type		_ZN40_INTERNAL_ba3d6d2f_4_k_cu_923c9131_254894cuda3std3__45__cpo4cendE,@object
	.size		_ZN40_INTERNAL_ba3d6d2f_4_k_cu_923c9131_254894cuda3std3__45__cpo4cendE,(_ZN40_INTERNAL_ba3d6d2f_4_k_cu_923c9131_254894cuda3std6ranges3__45__cpo4swapE - _ZN40_INTERNAL_ba3d6d2f_4_k_cu_923c9131_254894cuda3std3__45__cpo4cendE)
_ZN40_INTERNAL_ba3d6d2f_4_k_cu_923c9131_254894cuda3std3__45__cpo4cendE:
	.zero		1
	.type		_ZN40_INTERNAL_ba3d6d2f_4_k_cu_923c9131_254894cuda3std6ranges3__45__cpo4swapE,@object
	.size		_ZN40_INTERNAL_ba3d6d2f_4_k_cu_923c9131_254894cuda3std6ranges3__45__cpo4swapE,(.L_9 - _ZN40_INTERNAL_ba3d6d2f_4_k_cu_923c9131_254894cuda3std6ranges3__45__cpo4swapE)
_ZN40_INTERNAL_ba3d6d2f_4_k_cu_923c9131_254894cuda3std6ranges3__45__cpo4swapE:
	.zero		1
.L_9:


//--------------------- .nv.constant0._ZN7cutlass13device_kernelINS_4gemm6kernel13GemmUniversalIN4cute5tupleIJiiiiEEENS1_10collective13CollectiveMmaINS1_35MainloopSm100TmaUmmaWarpSpecializedILi15ELi2ELi4ENS5_IJNS4_1CILi1EEESB_SB_EEEEENS5_IJNSA_ILi128EEENSA_ILi80EEENSA_ILi64EEEEEENS_12float_e4m3_tENS5_IJlSB_lEEESI_SJ_NS4_8TiledMMAINS4_8MMA_AtomIJNS4_10MMA_TraitsINS4_19SM100_MMA_F8F6F4_SSEJSI_SI_fSE_SF_NS4_17integral_constantINS4_4UMMA5MajorELSQ_0EEESR_NSO_INSP_7ScaleInELSS_0EEEST_EEEEEENS4_6LayoutISC_NS5_IJNSA_ILi0EEESX_SX_EEEEENS5_IJNS4_10UnderscoreES10_S10_EEEEENS4_13SM90_TMA_LOADENS4_14ComposedLayoutINS4_7SwizzleILi2ELi4ELi3EEENS4_18smem_ptr_flag_bitsILi8EEENSW_INS5_IJNSA_ILi8EEESG_EEENS5_IJSG_SB_EEEEEEEvNS4_8identityES13_S1D_vS1E_EENS_8epilogue10collective18CollectiveEpilogueINS1G_23Sm100TmaWarpSpecializedILi1ELi1ELi80ELb0ELb0EEEJSH_NS5_IJNSW_ISE_SB_EENSW_ISF_SB_EEEEESI_SJ_SI_SJ_NS1G_6fusion15FusionCallbacksIS1K_NS1O_17LinearCombinationISI_fSI_fLNS_15FloatRoundStyleE2EEESH_S1N_JEEENS4_5SM1004TMEM4LOAD26SM100_TMEM_LOAD_32dp32b16xES13_NS14_INS15_ILi0ELi4ELi3EEES18_NSW_INS5_IJS19_NSA_ILi16EEEEEENS5_IJS1Z_SB_EEEEEEENS4_39AutoVectorizingCopyWithAssumedAlignmentILi128EEENS4_14SM90_TMA_STOREES23_S25_S25_EEEvvEEEEvNT_6ParamsE --------------------------
	.section	.nv.constant0._ZN7cutlass13device_kernelINS_4gemm6kernel13GemmUniversalIN4cute5tupleIJiiiiEEENS1_10collective13CollectiveMmaINS1_35MainloopSm100TmaUmmaWarpSpecializedILi15ELi2ELi4ENS5_IJNS4_1CILi1EEESB_SB_EEEEENS5_IJNSA_ILi128EEENSA_ILi80EEENSA_ILi64EEEEEENS_12float_e4m3_tENS5_IJlSB_lEEESI_SJ_NS4_8TiledMMAINS4_8MMA_AtomIJNS4_10MMA_TraitsINS4_19SM100_MMA_F8F6F4_SSEJSI_SI_fSE_SF_NS4_17integral_constantINS4_4UMMA5MajorELSQ_0EEESR_NSO_INSP_7ScaleInELSS_0EEEST_EEEEEENS4_6LayoutISC_NS5_IJNSA_ILi0EEESX_SX_EEEEENS5_IJNS4_10UnderscoreES10_S10_EEEEENS4_13SM90_TMA_LOADENS4_14ComposedLayoutINS4_7SwizzleILi2ELi4ELi3EEENS4_18smem_ptr_flag_bitsILi8EEENSW_INS5_IJNSA_ILi8EEESG_EEENS5_IJSG_SB_EEEEEEEvNS4_8identityES13_S1D_vS1E_EENS_8epilogue10collective18CollectiveEpilogueINS1G_23Sm100TmaWarpSpecializedILi1ELi1ELi80ELb0ELb0EEEJSH_NS5_IJNSW_ISE_SB_EENSW_ISF_SB_EEEEESI_SJ_SI_SJ_NS1G_6fusion15FusionCallbacksIS1K_NS1O_17LinearCombinationISI_fSI_fLNS_15FloatRoundStyleE2EEESH_S1N_JEEENS4_5SM1004TMEM4LOAD26SM100_TMEM_LOAD_32dp32b16xES13_NS14_INS15_ILi0ELi4ELi3EEES18_NSW_INS5_IJS19_NSA_ILi16EEEEEENS5_IJS1Z_SB_EEEEEEENS4_39AutoVectorizingCopyWithAssumedAlignmentILi128EEENS4_14SM90_TMA_STOREES23_S25_S25_EEEvvEEEEvNT_6ParamsE,"a",@progbits
	.sectionflags	@""
	.align	4
.nv.constant0._ZN7cutlass13device_kernelINS_4gemm6kernel13GemmUniversalIN4cute5tupleIJiiiiEEENS1_10collective13CollectiveMmaINS1_35MainloopSm100TmaUmmaWarpSpecializedILi15ELi2ELi4ENS5_IJNS4_1CILi1EEESB_SB_EEEEENS5_IJNSA_ILi128EEENSA_ILi80EEENSA_ILi64EEEEEENS_12float_e4m3_tENS5_IJlSB_lEEESI_SJ_NS4_8TiledMMAINS4_8MMA_AtomIJNS4_10MMA_TraitsINS4_19SM100_MMA_F8F6F4_SSEJSI_SI_fSE_SF_NS4_17integral_constantINS4_4UMMA5MajorELSQ_0EEESR_NSO_INSP_7ScaleInELSS_0EEEST_EEEEEENS4_6LayoutISC_NS5_IJNSA_ILi0EEESX_SX_EEEEENS5_IJNS4_10UnderscoreES10_S10_EEEEENS4_13SM90_TMA_LOADENS4_14ComposedLayoutINS4_7SwizzleILi2ELi4ELi3EEENS4_18smem_ptr_flag_bitsILi8EEENSW_INS5_IJNSA_ILi8EEESG_EEENS5_IJSG_SB_EEEEEEEvNS4_8identityES13_S1D_vS1E_EENS_8epilogue10collective18CollectiveEpilogueINS1G_23Sm100TmaWarpSpecializedILi1ELi1ELi80ELb0ELb0EEEJSH_NS5_IJNSW_ISE_SB_EENSW_ISF_SB_EEEEESI_SJ_SI_SJ_NS1G_6fusion15FusionCallbacksIS1K_NS1O_17LinearCombinationISI_fSI_fLNS_15FloatRoundStyleE2EEESH_S1N_JEEENS4_5SM1004TMEM4LOAD26SM100_TMEM_LOAD_32dp32b16xES13_NS14_INS15_ILi0ELi4ELi3EEES18_NSW_INS5_IJS19_NSA_ILi16EEEEEENS5_IJS1Z_SB_EEEEEEENS4_39AutoVectorizingCopyWithAssumedAlignmentILi128EEENS4_14SM90_TMA_STOREES23_S25_S25_EEEvvEEEEvNT_6ParamsE:
	.zero		2944


//--------------------- SYMBOLS --------------------------

	.type		.nv.reservedSmem.offset0,@object
	.size		.nv.reservedSmem.offset0,0x4
	.type		.nv.reservedSmem.cap,@object
	.size		.nv.reservedSmem.cap,0x4
	.type		__assertfail,@function
